	.target	sm_90a

	.elftype	@"ET_EXEC"


//--------------------- .note.nv.tkinfo           --------------------------
	.section	.note.nv.tkinfo,"",@"SHT_NOTE"
	.sectionflags	@"SHF_NOTE_NV_TKINFO"
	.tkinfo
        /*0018*/ 	.word	0x00000002
        /*0030*/ 	.string	""
        /*0030*/ 	.string	"ptxas"
        /*0030*/ 	.string	"Cuda compilation tools, release 13.0, V13.0.88"
        /*0030*/ 	.string	"Build cuda_13.0.r13.0/compiler.36424714_0"
        /*0030*/ 	.string	"-arch sm_90a -m 64 "



//--------------------- .note.nv.cuinfo           --------------------------
	.section	.note.nv.cuinfo,"",@"SHT_NOTE"
	.sectionflags	@"SHF_NOTE_NV_CUINFO"
        /*0018*/ 	.short	0x0002
        /*001a*/ 	.short	0x005a
        /*001c*/ 	.short	0x0082
	.zero		2


//--------------------- .nv.info                  --------------------------
	.section	.nv.info,"",@"SHT_CUDA_INFO"
	.align	4


	//----- nvinfo : EIATTR_REGCOUNT
	.align		4
        /*0000*/ 	.byte	0x04, 0x2f
        /*0002*/ 	.short	(.L_15 - .L_14)
	.align		4
.L_14:
        /*0004*/ 	.word	index@(_ZN7cutlass13device_kernelINS_4gemm6kernel13GemmUniversalIN4cute5tupleIJiiiiEEENS1_10collective13CollectiveMmaINS1_34MainloopSm90TmaGmmaWarpSpecializedILi6ENS5_IJNS4_1CILi2EEENSA_ILi1EEESC_EEENS1_35KernelTmaWarpSpecializedCooperativeEEENS5_IJNSA_ILi512EEENSA_ILi48EEENSA_ILi32EEEEEENS_6half_tENS5_IJlSC_lEEESK_SL_NS4_8TiledMMAINS4_8MMA_AtomIJNS4_4SM904GMMA25MMA_64x16x16_F32F16F16_SSILNSP_5MajorE0ELSR_0ELNSP_7ScaleInE1ELSS_1EEEEEENS4_6LayoutISD_NS5_IJSC_NSA_ILi0EEESW_EEEEENS5_IJNS4_10UnderscoreESZ_SZ_EEEEENS4_13SM90_TMA_LOADENS4_14ComposedLayoutINS4_7SwizzleILi2ELi4ELi3EEENS4_18smem_ptr_flag_bitsILi16EEENSV_INS5_IJNSA_ILi8EEESI_EEENS5_IJSI_SC_EEEEEEEvNS4_8identityENS4_23SM90_TMA_LOAD_MULTICASTES1C_vS1D_EENS_8epilogue10collective6detail29Sm90TmaWarpSpecializedAdapterINS1H_15DefaultEpilogueISK_SL_SL_NS1G_6thread17LinearCombinationISK_Li1EffLNS1L_9ScaleType4KindE0ELNS_15FloatRoundStyleE2ESK_EENS1_15EpilogueDefaultEEEEEvvEEEEvNT_6ParamsE)
        /*0008*/ 	.word	0x000000a8


	//----- nvinfo : EIATTR_FRAME_SIZE
	.align		4
.L_15:
        /*000c*/ 	.byte	0x04, 0x11
        /*000e*/ 	.short	(.L_17 - .L_16)
	.align		4
.L_16:
        /*0010*/ 	.word	index@(_ZN7cutlass13device_kernelINS_4gemm6kernel13GemmUniversalIN4cute5tupleIJiiiiEEENS1_10collective13CollectiveMmaINS1_34MainloopSm90TmaGmmaWarpSpecializedILi6ENS5_IJNS4_1CILi2EEENSA_ILi1EEESC_EEENS1_35KernelTmaWarpSpecializedCooperativeEEENS5_IJNSA_ILi512EEENSA_ILi48EEENSA_ILi32EEEEEENS_6half_tENS5_IJlSC_lEEESK_SL_NS4_8TiledMMAINS4_8MMA_AtomIJNS4_4SM904GMMA25MMA_64x16x16_F32F16F16_SSILNSP_5MajorE0ELSR_0ELNSP_7ScaleInE1ELSS_1EEEEEENS4_6LayoutISD_NS5_IJSC_NSA_ILi0EEESW_EEEEENS5_IJNS4_10UnderscoreESZ_SZ_EEEEENS4_13SM90_TMA_LOADENS4_14ComposedLayoutINS4_7SwizzleILi2ELi4ELi3EEENS4_18smem_ptr_flag_bitsILi16EEENSV_INS5_IJNSA_ILi8EEESI_EEENS5_IJSI_SC_EEEEEEEvNS4_8identityENS4_23SM90_TMA_LOAD_MULTICASTES1C_vS1D_EENS_8epilogue10collective6detail29Sm90TmaWarpSpecializedAdapterINS1H_15DefaultEpilogueISK_SL_SL_NS1G_6thread17LinearCombinationISK_Li1EffLNS1L_9ScaleType4KindE0ELNS_15FloatRoundStyleE2ESK_EENS1_15EpilogueDefaultEEEEEvvEEEEvNT_6ParamsE)
        /*0014*/ 	.word	0x00000000


	//----- nvinfo : EIATTR_MIN_STACK_SIZE
	.align		4
.L_17:
        /*0018*/ 	.byte	0x04, 0x12
        /*001a*/ 	.short	(.L_19 - .L_18)
	.align		4
.L_18:
        /*001c*/ 	.word	index@(_ZN7cutlass13device_kernelINS_4gemm6kernel13GemmUniversalIN4cute5tupleIJiiiiEEENS1_10collective13CollectiveMmaINS1_34MainloopSm90TmaGmmaWarpSpecializedILi6ENS5_IJNS4_1CILi2EEENSA_ILi1EEESC_EEENS1_35KernelTmaWarpSpecializedCooperativeEEENS5_IJNSA_ILi512EEENSA_ILi48EEENSA_ILi32EEEEEENS_6half_tENS5_IJlSC_lEEESK_SL_NS4_8TiledMMAINS4_8MMA_AtomIJNS4_4SM904GMMA25MMA_64x16x16_F32F16F16_SSILNSP_5MajorE0ELSR_0ELNSP_7ScaleInE1ELSS_1EEEEEENS4_6LayoutISD_NS5_IJSC_NSA_ILi0EEESW_EEEEENS5_IJNS4_10UnderscoreESZ_SZ_EEEEENS4_13SM90_TMA_LOADENS4_14ComposedLayoutINS4_7SwizzleILi2ELi4ELi3EEENS4_18smem_ptr_flag_bitsILi16EEENSV_INS5_IJNSA_ILi8EEESI_EEENS5_IJSI_SC_EEEEEEEvNS4_8identityENS4_23SM90_TMA_LOAD_MULTICASTES1C_vS1D_EENS_8epilogue10collective6detail29Sm90TmaWarpSpecializedAdapterINS1H_15DefaultEpilogueISK_SL_SL_NS1G_6thread17LinearCombinationISK_Li1EffLNS1L_9ScaleType4KindE0ELNS_15FloatRoundStyleE2ESK_EENS1_15EpilogueDefaultEEEEEvvEEEEvNT_6ParamsE)
        /*0020*/ 	.word	0x00000000
.L_19:


//--------------------- .nv.compat                --------------------------
	.section	.nv.compat,"",@"SHT_CUDA_COMPAT_INFO"
	.align	4
        /*0000*/ 	.byte	0x02, 0x09, 0x01, 0x00, 0x02, 0x02, 0x04, 0x00, 0x02, 0x05, 0x05, 0x00, 0x03, 0x07, 0x01, 0x01
        /*0010*/ 	.byte	0x02, 0x03, 0x01, 0x00, 0x02, 0x06, 0x01, 0x00, 0x04, 0x0b, 0x08, 0x00, 0x00, 0x00, 0x00, 0x00
        /*0020*/ 	.byte	0x00, 0x00, 0x00, 0x00


//--------------------- .nv.info._ZN7cutlass13device_kernelINS_4gemm6kernel13GemmUniversalIN4cute5tupleIJiiiiEEENS1_10collective13CollectiveMmaINS1_34MainloopSm90TmaGmmaWarpSpecializedILi6ENS5_IJNS4_1CILi2EEENSA_ILi1EEESC_EEENS1_35KernelTmaWarpSpecializedCooperativeEEENS5_IJNSA_ILi512EEENSA_ILi48EEENSA_ILi32EEEEEENS_6half_tENS5_IJlSC_lEEESK_SL_NS4_8TiledMMAINS4_8MMA_AtomIJNS4_4SM904GMMA25MMA_64x16x16_F32F16F16_SSILNSP_5MajorE0ELSR_0ELNSP_7ScaleInE1ELSS_1EEEEEENS4_6LayoutISD_NS5_IJSC_NSA_ILi0EEESW_EEEEENS5_IJNS4_10UnderscoreESZ_SZ_EEEEENS4_13SM90_TMA_LOADENS4_14ComposedLayoutINS4_7SwizzleILi2ELi4ELi3EEENS4_18smem_ptr_flag_bitsILi16EEENSV_INS5_IJNSA_ILi8EEESI_EEENS5_IJSI_SC_EEEEEEEvNS4_8identityENS4_23SM90_TMA_LOAD_MULTICASTES1C_vS1D_EENS_8epilogue10collective6detail29Sm90TmaWarpSpecializedAdapterINS1H_15DefaultEpilogueISK_SL_SL_NS1G_6thread17LinearCombinationISK_Li1EffLNS1L_9ScaleType4KindE0ELNS_15FloatRoundStyleE2ESK_EENS1_15EpilogueDefaultEEEEEvvEEEEvNT_6ParamsE --------------------------
	.section	.nv.info._ZN7cutlass13device_kernelINS_4gemm6kernel13GemmUniversalIN4cute5tupleIJiiiiEEENS1_10collective13CollectiveMmaINS1_34MainloopSm90TmaGmmaWarpSpecializedILi6ENS5_IJNS4_1CILi2EEENSA_ILi1EEESC_EEENS1_35KernelTmaWarpSpecializedCooperativeEEENS5_IJNSA_ILi512EEENSA_ILi48EEENSA_ILi32EEEEEENS_6half_tENS5_IJlSC_lEEESK_SL_NS4_8TiledMMAINS4_8MMA_AtomIJNS4_4SM904GMMA25MMA_64x16x16_F32F16F16_SSILNSP_5MajorE0ELSR_0ELNSP_7ScaleInE1ELSS_1EEEEEENS4_6LayoutISD_NS5_IJSC_NSA_ILi0EEESW_EEEEENS5_IJNS4_10UnderscoreESZ_SZ_EEEEENS4_13SM90_TMA_LOADENS4_14ComposedLayoutINS4_7SwizzleILi2ELi4ELi3EEENS4_18smem_ptr_flag_bitsILi16EEENSV_INS5_IJNSA_ILi8EEESI_EEENS5_IJSI_SC_EEEEEEEvNS4_8identityENS4_23SM90_TMA_LOAD_MULTICASTES1C_vS1D_EENS_8epilogue10collective6detail29Sm90TmaWarpSpecializedAdapterINS1H_15DefaultEpilogueISK_SL_SL_NS1G_6thread17LinearCombinationISK_Li1EffLNS1L_9ScaleType4KindE0ELNS_15FloatRoundStyleE2ESK_EENS1_15EpilogueDefaultEEEEEvvEEEEvNT_6ParamsE,"",@"SHT_CUDA_INFO"
	.sectionflags	@""
	.align	4


	//----- nvinfo : EIATTR_CUDA_API_VERSION
	.align		4
        /*0000*/ 	.byte	0x04, 0x37
        /*0002*/ 	.short	(.L_21 - .L_20)
.L_20:
        /*0004*/ 	.word	0x00000082


	//----- nvinfo : EIATTR_KPARAM_INFO
	.align		4
.L_21:
        /*0008*/ 	.byte	0x04, 0x17
        /*000a*/ 	.short	(.L_23 - .L_22)
.L_22:
        /*000c*/ 	.word	0x00000000
        /*0010*/ 	.short	0x0000
        /*0012*/ 	.short	0x0070
        /*0014*/ 	.byte	0x00, 0xf0, 0x01, 0x10


	//----- nvinfo : EIATTR_SPARSE_MMA_MASK
	.align		4
.L_23:
        /*0018*/ 	.byte	0x03, 0x50
        /*001a*/ 	.short	0x0000


	//----- nvinfo : EIATTR_MAXREG_COUNT
	.align		4
        /*001c*/ 	.byte	0x03, 0x1b
        /*001e*/ 	.short	0x00a8


	//----- nvinfo : EIATTR_NUM_BARRIERS
	.align		4
        /*0020*/ 	.byte	0x02, 0x4c
        /*0022*/ 	.byte	0x01
	.zero		1


	//----- nvinfo : EIATTR_EXTERNS
	.align		4
        /*0024*/ 	.byte	0x04, 0x0f
        /*0026*/ 	.short	(.L_25 - .L_24)


	//   ....[0]....
	.align		4
.L_24:
        /*0028*/ 	.word	index@(__assertfail)


	//----- nvinfo : EIATTR_MERCURY_ISA_VERSION
	.align		4
.L_25:
        /*002c*/ 	.byte	0x03, 0x5f
        /*002e*/ 	.short	0x0101


	//----- nvinfo : EIATTR_INT_WARP_WIDE_INSTR_OFFSETS
	.align		4
        /*0030*/ 	.byte	0x04, 0x31
        /*0032*/ 	.short	(.L_27 - .L_26)


	//   ....[0]....
.L_26:
        /*0034*/ 	.word	0x000004c0


	//   ....[1]....
        /*0038*/ 	.word	0x000004f0


	//   ....[2]....
        /*003c*/ 	.word	0x000006b0


	//----- nvinfo : EIATTR_COOP_GROUP_MASK_REGIDS
	.align		4
.L_27:
        /*0040*/ 	.byte	0x04, 0x29
        /*0042*/ 	.short	(.L_29 - .L_28)


	//   ....[0]....
.L_28:
        /*0044*/ 	.word	0xffffffff


	//   ....[1]....
        /*0048*/ 	.word	0xffffffff


	//   ....[2]....
        /*004c*/ 	.word	0xffffffff


	//   ....[3]....
        /*0050*/ 	.word	0xffffffff


	//   ....[4]....
        /*0054*/ 	.word	0xffffffff


	//   ....[5]....
        /*0058*/ 	.word	0xffffffff


	//----- nvinfo : EIATTR_COOP_GROUP_INSTR_OFFSETS
	.align		4
.L_29:
        /*005c*/ 	.byte	0x04, 0x28
        /*005e*/ 	.short	(.L_31 - .L_30)


	//   ....[0]....
.L_30:
        /*0060*/ 	.word	0x00000060


	//   ....[1]....
        /*0064*/ 	.word	0x00000070


	//   ....[2]....
        /*0068*/ 	.word	0x00000130


	//   ....[3]....
        /*006c*/ 	.word	0x00000310


	//   ....[4]....
        /*0070*/ 	.word	0x00000830


	//   ....[5]....
        /*0074*/ 	.word	0x00001280


	//----- nvinfo : EIATTR_REG_RECONFIG
	.align		4
.L_31:
        /*0078*/ 	.byte	0x01, 0x54
	.zero		2


	//----- nvinfo : EIATTR_SYSCALL_OFFSETS
	.align		4
        /*007c*/ 	.byte	0x04, 0x46
        /*007e*/ 	.short	(.L_33 - .L_32)


	//   ....[0]....
.L_32:
        /*0080*/ 	.word	0x00001440


	//----- nvinfo : EIATTR_MBARRIER_INSTR_OFFSETS
	.align		4
.L_33:
        /*0084*/ 	.byte	0x04, 0x39
        /*0086*/ 	.short	(.L_35 - .L_34)


	//   ....[0]....
.L_34:
        /*0088*/ 	.word	0x00000230
        /*008c*/ 	.word	0x000000ff
        /*0090*/ 	.word	0x00000000
        /*0094*/ 	.short	0x0100
        /*0096*/ 	.byte	0x08
	.zero		1


	//   ....[1]....
        /*0098*/ 	.word	0x00000240
        /*009c*/ 	.word	0x000000ff
        /*00a0*/ 	.word	0x00000030
        /*00a4*/ 	.short	0x0100
        /*00a6*/ 	.byte	0x08
	.zero		1


	//   ....[2]....
        /*00a8*/ 	.word	0x00000250
        /*00ac*/ 	.word	0x000000ff
        /*00b0*/ 	.word	0x00000008
        /*00b4*/ 	.short	0x0100
        /*00b6*/ 	.byte	0x08
	.zero		1


	//   ....[3]....
        /*00b8*/ 	.word	0x00000260
        /*00bc*/ 	.word	0x000000ff
        /*00c0*/ 	.word	0x00000038
        /*00c4*/ 	.short	0x0100
        /*00c6*/ 	.byte	0x08
	.zero		1


	//   ....[4]....
        /*00c8*/ 	.word	0x00000270
        /*00cc*/ 	.word	0x000000ff
        /*00d0*/ 	.word	0x00000010
        /*00d4*/ 	.short	0x0100
        /*00d6*/ 	.byte	0x08
	.zero		1


	//   ....[5]....
        /*00d8*/ 	.word	0x00000280
        /*00dc*/ 	.word	0x000000ff
        /*00e0*/ 	.word	0x00000040
        /*00e4*/ 	.short	0x0100
        /*00e6*/ 	.byte	0x08
	.zero		1


	//   ....[6]....
        /*00e8*/ 	.word	0x00000290
        /*00ec*/ 	.word	0x000000ff
        /*00f0*/ 	.word	0x00000018
        /*00f4*/ 	.short	0x0100
        /*00f6*/ 	.byte	0x08
	.zero		1


	//   ....[7]....
        /*00f8*/ 	.word	0x000002a0
        /*00fc*/ 	.word	0x000000ff
        /*0100*/ 	.word	0x00000048
        /*0104*/ 	.short	0x0100
        /*0106*/ 	.byte	0x08
	.zero		1


	//   ....[8]....
        /*0108*/ 	.word	0x000002b0
        /*010c*/ 	.word	0x000000ff
        /*0110*/ 	.word	0x00000020
        /*0114*/ 	.short	0x0100
        /*0116*/ 	.byte	0x08
	.zero		1


	//   ....[9]....
        /*0118*/ 	.word	0x000002c0
        /*011c*/ 	.word	0x000000ff
        /*0120*/ 	.word	0x00000050
        /*0124*/ 	.short	0x0100
        /*0126*/ 	.byte	0x08
	.zero		1


	//   ....[10]....
        /*0128*/ 	.word	0x000002d0
        /*012c*/ 	.word	0x000000ff
        /*0130*/ 	.word	0x00000028
        /*0134*/ 	.short	0x0100
        /*0136*/ 	.byte	0x08
	.zero		1


	//   ....[11]....
        /*0138*/ 	.word	0x000002e0
        /*013c*/ 	.word	0x000000ff
        /*0140*/ 	.word	0x00000058
        /*0144*/ 	.short	0x0100
        /*0146*/ 	.byte	0x08
	.zero		1


	//   ....[12]....
        /*0148*/ 	.word	0x00000730
        /*014c*/ 	.word	0x000000ff
        /*0150*/ 	.word	0x00000070
        /*0154*/ 	.short	0x0100
        /*0156*/ 	.byte	0x06
	.zero		1


	//   ....[13]....
        /*0158*/ 	.word	0x000007c0
        /*015c*/ 	.word	0x000000ff
        /*0160*/ 	.word	0x00000078
        /*0164*/ 	.short	0x0100
        /*0166*/ 	.byte	0x06
	.zero		1


	//   ....[14]....
        /*0168*/ 	.word	0x000014c0
        /*016c*/ 	.word	0x00000003
        /*0170*/ 	.word	0x00000000
        /*0174*/ 	.short	0x010a
        /*0176*/ 	.byte	0x3f
	.zero		1


	//   ....[15]....
        /*0178*/ 	.word	0x00001500
        /*017c*/ 	.word	0x00000003
        /*0180*/ 	.word	0x00000000
        /*0184*/ 	.short	0x010a
        /*0186*/ 	.byte	0x3f
	.zero		1


	//   ....[16]....
        /*0188*/ 	.word	0x00001f70
        /*018c*/ 	.word	0x000000ff
        /*0190*/ 	.word	0x00000000
        /*0194*/ 	.short	0x010a
        /*0196*/ 	.byte	0x07
	.zero		1


	//   ....[17]....
        /*0198*/ 	.word	0x00001fb0
        /*019c*/ 	.word	0x000000ff
        /*01a0*/ 	.word	0x00000000
        /*01a4*/ 	.short	0x010a
        /*01a6*/ 	.byte	0x07
	.zero		1


	//   ....[18]....
        /*01a8*/ 	.word	0x00002900
        /*01ac*/ 	.word	0x00000005
        /*01b0*/ 	.word	0x00000000
        /*01b4*/ 	.short	0x0101
        /*01b6*/ 	.byte	0x3f
	.zero		1


	//   ....[19]....
        /*01b8*/ 	.word	0x00002ac0
        /*01bc*/ 	.word	0x00000003
        /*01c0*/ 	.word	0x00000000
        /*01c4*/ 	.short	0x0101
        /*01c6*/ 	.byte	0x3f
	.zero		1


	//   ....[20]....
        /*01c8*/ 	.word	0x0000a190
        /*01cc*/ 	.word	0x00000014
        /*01d0*/ 	.word	0x00000030
        /*01d4*/ 	.short	0x010a
        /*01d6*/ 	.byte	0x3f
	.zero		1


	//   ....[21]....
        /*01d8*/ 	.word	0x0000a510
        /*01dc*/ 	.word	0x00000003
        /*01e0*/ 	.word	0x00000078
        /*01e4*/ 	.short	0x0101
        /*01e6*/ 	.byte	0x3f
	.zero		1


	//   ....[22]....
        /*01e8*/ 	.word	0x0000ac60
        /*01ec*/ 	.word	0x00000007
        /*01f0*/ 	.word	0x00000000
        /*01f4*/ 	.short	0x010a
        /*01f6*/ 	.byte	0x3f
	.zero		1


	//   ....[23]....
        /*01f8*/ 	.word	0x0000ace0
        /*01fc*/ 	.word	0x00000008
        /*0200*/ 	.word	0x00000000
        /*0204*/ 	.short	0x010a
        /*0206*/ 	.byte	0x3f
	.zero		1


	//   ....[24]....
        /*0208*/ 	.word	0x0000ad70
        /*020c*/ 	.word	0x00000009
        /*0210*/ 	.word	0x00000000
        /*0214*/ 	.short	0x010a
        /*0216*/ 	.byte	0x3f
	.zero		1


	//   ....[25]....
        /*0218*/ 	.word	0x0000ae00
        /*021c*/ 	.word	0x00000008
        /*0220*/ 	.word	0x00000000
        /*0224*/ 	.short	0x010a
        /*0226*/ 	.byte	0x3f
	.zero		1


	//   ....[26]....
        /*0228*/ 	.word	0x0000ae90
        /*022c*/ 	.word	0x0000000b
        /*0230*/ 	.word	0x00000000
        /*0234*/ 	.short	0x010a
        /*0236*/ 	.byte	0x3f
	.zero		1


	//   ....[27]....
        /*0238*/ 	.word	0x0000af20
        /*023c*/ 	.word	0x00000003
        /*0240*/ 	.word	0x00000000
        /*0244*/ 	.short	0x010a
        /*0246*/ 	.byte	0x3f
	.zero		1


	//   ....[28]....
        /*0248*/ 	.word	0x0000af80
        /*024c*/ 	.word	0x00000003
        /*0250*/ 	.word	0x00000000
        /*0254*/ 	.short	0x010a
        /*0256*/ 	.byte	0x3f
	.zero		1


	//   ....[29]....
        /*0258*/ 	.word	0x0000afe0
        /*025c*/ 	.word	0x00000006
        /*0260*/ 	.word	0x00000000
        /*0264*/ 	.short	0x010a
        /*0266*/ 	.byte	0x3f
	.zero		1


	//   ....[30]....
        /*0268*/ 	.word	0x0000b0b0
        /*026c*/ 	.word	0x00000014
        /*0270*/ 	.word	0x00000030
        /*0274*/ 	.short	0x010a
        /*0276*/ 	.byte	0x3f
	.zero		1


	//   ....[31]....
        /*0278*/ 	.word	0x0000b180
        /*027c*/ 	.word	0x00000007
        /*0280*/ 	.word	0x00000000
        /*0284*/ 	.short	0x010a
        /*0286*/ 	.byte	0x3f
	.zero		1


	//   ....[32]....
        /*0288*/ 	.word	0x0000b1d0
        /*028c*/ 	.word	0x00000008
        /*0290*/ 	.word	0x00000000
        /*0294*/ 	.short	0x010a
        /*0296*/ 	.byte	0x3f
	.zero		1


	//   ....[33]....
        /*0298*/ 	.word	0x0000b220
        /*029c*/ 	.word	0x00000009
        /*02a0*/ 	.word	0x00000000
        /*02a4*/ 	.short	0x010a
        /*02a6*/ 	.byte	0x3f
	.zero		1


	//   ....[34]....
        /*02a8*/ 	.word	0x0000b270
        /*02ac*/ 	.word	0x00000008
        /*02b0*/ 	.word	0x00000000
        /*02b4*/ 	.short	0x010a
        /*02b6*/ 	.byte	0x3f
	.zero		1


	//   ....[35]....
        /*02b8*/ 	.word	0x0000b2c0
        /*02bc*/ 	.word	0x0000000b
        /*02c0*/ 	.word	0x00000000
        /*02c4*/ 	.short	0x010a
        /*02c6*/ 	.byte	0x3f
	.zero		1


	//----- nvinfo : EIATTR_NUM_MBARRIERS
	.align		4
.L_35:
        /*02c8*/ 	.byte	0x03, 0x38
        /*02ca*/ 	.short	0x000e


	//----- nvinfo : EIATTR_EXIT_INSTR_OFFSETS
	.align		4
        /*02cc*/ 	.byte	0x04, 0x1c
        /*02ce*/ 	.short	(.L_37 - .L_36)


	//   ....[0]....
.L_36:
        /*02d0*/ 	.word	0x00000990


	//   ....[1]....
        /*02d4*/ 	.word	0x000011b0


	//   ....[2]....
        /*02d8*/ 	.word	0x000098c0


	//   ....[3]....
        /*02dc*/ 	.word	0x00009e20


	//   ....[4]....
        /*02e0*/ 	.word	0x0000af70


	//----- nvinfo : EIATTR_MAX_THREADS
	.align		4
.L_37:
        /*02e4*/ 	.byte	0x04, 0x05
        /*02e6*/ 	.short	(.L_39 - .L_38)
.L_38:
        /*02e8*/ 	.word	0x00000180
        /*02ec*/ 	.word	0x00000001
        /*02f0*/ 	.word	0x00000001


	//----- nvinfo : EIATTR_CRS_STACK_SIZE
	.align		4
.L_39:
        /*02f4*/ 	.byte	0x04, 0x1e
        /*02f6*/ 	.short	(.L_41 - .L_40)
.L_40:
        /*02f8*/ 	.word	0x00000000


	//----- nvinfo : EIATTR_CBANK_PARAM_SIZE
	.align		4
.L_41:
        /*02fc*/ 	.byte	0x03, 0x19
        /*02fe*/ 	.short	0x0470


	//----- nvinfo : EIATTR_PARAM_CBANK
	.align		4
        /*0300*/ 	.byte	0x04, 0x0a
        /*0302*/ 	.short	(.L_43 - .L_42)
	.align		4
.L_42:
        /*0304*/ 	.word	index@(.nv.constant0._ZN7cutlass13device_kernelINS_4gemm6kernel13GemmUniversalIN4cute5tupleIJiiiiEEENS1_10collective13CollectiveMmaINS1_34MainloopSm90TmaGmmaWarpSpecializedILi6ENS5_IJNS4_1CILi2EEENSA_ILi1EEESC_EEENS1_35KernelTmaWarpSpecializedCooperativeEEENS5_IJNSA_ILi512EEENSA_ILi48EEENSA_ILi32EEEEEENS_6half_tENS5_IJlSC_lEEESK_SL_NS4_8TiledMMAINS4_8MMA_AtomIJNS4_4SM904GMMA25MMA_64x16x16_F32F16F16_SSILNSP_5MajorE0ELSR_0ELNSP_7ScaleInE1ELSS_1EEEEEENS4_6LayoutISD_NS5_IJSC_NSA_ILi0EEESW_EEEEENS5_IJNS4_10UnderscoreESZ_SZ_EEEEENS4_13SM90_TMA_LOADENS4_14ComposedLayoutINS4_7SwizzleILi2ELi4ELi3EEENS4_18smem_ptr_flag_bitsILi16EEENSV_INS5_IJNSA_ILi8EEESI_EEENS5_IJSI_SC_EEEEEEEvNS4_8identityENS4_23SM90_TMA_LOAD_MULTICASTES1C_vS1D_EENS_8epilogue10collective6detail29Sm90TmaWarpSpecializedAdapterINS1H_15DefaultEpilogueISK_SL_SL_NS1G_6thread17LinearCombinationISK_Li1EffLNS1L_9ScaleType4KindE0ELNS_15FloatRoundStyleE2ESK_EENS1_15EpilogueDefaultEEEEEvvEEEEvNT_6ParamsE)
        /*0308*/ 	.short	0x0210
        /*030a*/ 	.short	0x0470


	//----- nvinfo : EIATTR_SW_WAR
	.align		4
.L_43:
        /*030c*/ 	.byte	0x04, 0x36
        /*030e*/ 	.short	(.L_45 - .L_44)
.L_44:
        /*0310*/ 	.word	0x00000008
.L_45:


//--------------------- .nv.callgraph             --------------------------
	.section	.nv.callgraph,"",@"SHT_CUDA_CALLGRAPH"
	.align	4
	.sectionentsize	8
	.align		4
        /*0000*/ 	.word	0x00000000
	.align		4
        /*0004*/ 	.word	0xffffffff
	.align		4
        /*0008*/ 	.word	index@(_ZN7cutlass13device_kernelINS_4gemm6kernel13GemmUniversalIN4cute5tupleIJiiiiEEENS1_10collective13CollectiveMmaINS1_34MainloopSm90TmaGmmaWarpSpecializedILi6ENS5_IJNS4_1CILi2EEENSA_ILi1EEESC_EEENS1_35KernelTmaWarpSpecializedCooperativeEEENS5_IJNSA_ILi512EEENSA_ILi48EEENSA_ILi32EEEEEENS_6half_tENS5_IJlSC_lEEESK_SL_NS4_8TiledMMAINS4_8MMA_AtomIJNS4_4SM904GMMA25MMA_64x16x16_F32F16F16_SSILNSP_5MajorE0ELSR_0ELNSP_7ScaleInE1ELSS_1EEEEEENS4_6LayoutISD_NS5_IJSC_NSA_ILi0EEESW_EEEEENS5_IJNS4_10UnderscoreESZ_SZ_EEEEENS4_13SM90_TMA_LOADENS4_14ComposedLayoutINS4_7SwizzleILi2ELi4ELi3EEENS4_18smem_ptr_flag_bitsILi16EEENSV_INS5_IJNSA_ILi8EEESI_EEENS5_IJSI_SC_EEEEEEEvNS4_8identityENS4_23SM90_TMA_LOAD_MULTICASTES1C_vS1D_EENS_8epilogue10collective6detail29Sm90TmaWarpSpecializedAdapterINS1H_15DefaultEpilogueISK_SL_SL_NS1G_6thread17LinearCombinationISK_Li1EffLNS1L_9ScaleType4KindE0ELNS_15FloatRoundStyleE2ESK_EENS1_15EpilogueDefaultEEEEEvvEEEEvNT_6ParamsE)
	.align		4
        /*000c*/ 	.word	index@(__assertfail)
	.align		4
        /*0010*/ 	.word	0x00000000
	.align		4
        /*0014*/ 	.word	0xfffffffe
	.align		4
        /*0018*/ 	.word	0x00000000
	.align		4
        /*001c*/ 	.word	0xfffffffd
	.align		4
        /*0020*/ 	.word	0x00000000
	.align		4
        /*0024*/ 	.word	0xfffffffc


//--------------------- .nv.constant4             --------------------------
	.section	.nv.constant4,"a",@progbits
	.align	8
	.align		8
.nv.constant4:
        /*0000*/ 	.dword	__assertfail
	.align		8
        /*0008*/ 	.dword	__unnamed_1
	.align		8
        /*0010*/ 	.dword	_ZN39_INTERNAL_f398b3c1_4_k_cu_e536deca_58584cuda3std3__45__cpo5beginE
	.align		8
        /*0018*/ 	.dword	_ZN39_INTERNAL_f398b3c1_4_k_cu_e536deca_58584cuda3std3__45__cpo3endE
	.align		8
        /*0020*/ 	.dword	_ZN39_INTERNAL_f398b3c1_4_k_cu_e536deca_58584cuda3std3__45__cpo6cbeginE
	.align		8
        /*0028*/ 	.dword	_ZN39_INTERNAL_f398b3c1_4_k_cu_e536deca_58584cuda3std3__45__cpo4cendE
	.align		8
        /*0030*/ 	.dword	_ZN39_INTERNAL_f398b3c1_4_k_cu_e536deca_58584cuda3std3__441_GLOBAL__N__f398b3c1_4_k_cu_e536deca_58586ignoreE
	.align		8
        /*0038*/ 	.dword	_ZN39_INTERNAL_f398b3c1_4_k_cu_e536deca_58584cuda3std3__419piecewise_constructE
	.align		8
        /*0040*/ 	.dword	_ZN39_INTERNAL_f398b3c1_4_k_cu_e536deca_58584cuda3std3__48in_placeE
	.align		8
        /*0048*/ 	.dword	_ZN39_INTERNAL_f398b3c1_4_k_cu_e536deca_58584cuda3std6ranges3__45__cpo4swapE
	.align		8
        /*0050*/ 	.dword	_ZN39_INTERNAL_f398b3c1_4_k_cu_e536deca_58584cuda3std6ranges3__45__cpo9iter_moveE
	.align		8
        /*0058*/ 	.dword	_ZN39_INTERNAL_f398b3c1_4_k_cu_e536deca_58584cute7productE
	.align		8
        /*0060*/ 	.dword	_ZN39_INTERNAL_f398b3c1_4_k_cu_e536deca_58584cute1_E
	.align		8
        /*0068*/ 	.dword	$str$22
	.align		8
        /*0070*/ 	.dword	$str$23


//--------------------- .text._ZN7cutlass13device_kernelINS_4gemm6kernel13GemmUniversalIN4cute5tupleIJiiiiEEENS1_10collective13CollectiveMmaINS1_34MainloopSm90TmaGmmaWarpSpecializedILi6ENS5_IJNS4_1CILi2EEENSA_ILi1EEESC_EEENS1_35KernelTmaWarpSpecializedCooperativeEEENS5_IJNSA_ILi512EEENSA_ILi48EEENSA_ILi32EEEEEENS_6half_tENS5_IJlSC_lEEESK_SL_NS4_8TiledMMAINS4_8MMA_AtomIJNS4_4SM904GMMA25MMA_64x16x16_F32F16F16_SSILNSP_5MajorE0ELSR_0ELNSP_7ScaleInE1ELSS_1EEEEEENS4_6LayoutISD_NS5_IJSC_NSA_ILi0EEESW_EEEEENS5_IJNS4_10UnderscoreESZ_SZ_EEEEENS4_13SM90_TMA_LOADENS4_14ComposedLayoutINS4_7SwizzleILi2ELi4ELi3EEENS4_18smem_ptr_flag_bitsILi16EEENSV_INS5_IJNSA_ILi8EEESI_EEENS5_IJSI_SC_EEEEEEEvNS4_8identityENS4_23SM90_TMA_LOAD_MULTICASTES1C_vS1D_EENS_8epilogue10collective6detail29Sm90TmaWarpSpecializedAdapterINS1H_15DefaultEpilogueISK_SL_SL_NS1G_6thread17LinearCombinationISK_Li1EffLNS1L_9ScaleType4KindE0ELNS_15FloatRoundStyleE2ESK_EENS1_15EpilogueDefaultEEEEEvvEEEEvNT_6ParamsE --------------------------
	.section	.text._ZN7cutlass13device_kernelINS_4gemm6kernel13GemmUniversalIN4cute5tupleIJiiiiEEENS1_10collective13CollectiveMmaINS1_34MainloopSm90TmaGmmaWarpSpecializedILi6ENS5_IJNS4_1CILi2EEENSA_ILi1EEESC_EEENS1_35KernelTmaWarpSpecializedCooperativeEEENS5_IJNSA_ILi512EEENSA_ILi48EEENSA_ILi32EEEEEENS_6half_tENS5_IJlSC_lEEESK_SL_NS4_8TiledMMAINS4_8MMA_AtomIJNS4_4SM904GMMA25MMA_64x16x16_F32F16F16_SSILNSP_5MajorE0ELSR_0ELNSP_7ScaleInE1ELSS_1EEEEEENS4_6LayoutISD_NS5_IJSC_NSA_ILi0EEESW_EEEEENS5_IJNS4_10UnderscoreESZ_SZ_EEEEENS4_13SM90_TMA_LOADENS4_14ComposedLayoutINS4_7SwizzleILi2ELi4ELi3EEENS4_18smem_ptr_flag_bitsILi16EEENSV_INS5_IJNSA_ILi8EEESI_EEENS5_IJSI_SC_EEEEEEEvNS4_8identityENS4_23SM90_TMA_LOAD_MULTICASTES1C_vS1D_EENS_8epilogue10collective6detail29Sm90TmaWarpSpecializedAdapterINS1H_15DefaultEpilogueISK_SL_SL_NS1G_6thread17LinearCombinationISK_Li1EffLNS1L_9ScaleType4KindE0ELNS_15FloatRoundStyleE2ESK_EENS1_15EpilogueDefaultEEEEEvvEEEEvNT_6ParamsE,"ax",@progbits
	.align	128
.text._ZN7cutlass13device_kernelINS_4gemm6kernel13GemmUniversalIN4cute5tupleIJiiiiEEENS1_10collective13CollectiveMmaINS1_34MainloopSm90TmaGmmaWarpSpecializedILi6ENS5_IJNS4_1CILi2EEENSA_ILi1EEESC_EEENS1_35KernelTmaWarpSpecializedCooperativeEEENS5_IJNSA_ILi512EEENSA_ILi48EEENSA_ILi32EEEEEENS_6half_tENS5_IJlSC_lEEESK_SL_NS4_8TiledMMAINS4_8MMA_AtomIJNS4_4SM904GMMA25MMA_64x16x16_F32F16F16_SSILNSP_5MajorE0ELSR_0ELNSP_7ScaleInE1ELSS_1EEEEEENS4_6LayoutISD_NS5_IJSC_NSA_ILi0EEESW_EEEEENS5_IJNS4_10UnderscoreESZ_SZ_EEEEENS4_13SM90_TMA_LOADENS4_14ComposedLayoutINS4_7SwizzleILi2ELi4ELi3EEENS4_18smem_ptr_flag_bitsILi16EEENSV_INS5_IJNSA_ILi8EEESI_EEENS5_IJSI_SC_EEEEEEEvNS4_8identityENS4_23SM90_TMA_LOAD_MULTICASTES1C_vS1D_EENS_8epilogue10collective6detail29Sm90TmaWarpSpecializedAdapterINS1H_15DefaultEpilogueISK_SL_SL_NS1G_6thread17LinearCombinationISK_Li1EffLNS1L_9ScaleType4KindE0ELNS_15FloatRoundStyleE2ESK_EENS1_15EpilogueDefaultEEEEEvvEEEEvNT_6ParamsE:
        .type           _ZN7cutlass13device_kernelINS_4gemm6kernel13GemmUniversalIN4cute5tupleIJiiiiEEENS1_10collective13CollectiveMmaINS1_34MainloopSm90TmaGmmaWarpSpecializedILi6ENS5_IJNS4_1CILi2EEENSA_ILi1EEESC_EEENS1_35KernelTmaWarpSpecializedCooperativeEEENS5_IJNSA_ILi512EEENSA_ILi48EEENSA_ILi32EEEEEENS_6half_tENS5_IJlSC_lEEESK_SL_NS4_8TiledMMAINS4_8MMA_AtomIJNS4_4SM904GMMA25MMA_64x16x16_F32F16F16_SSILNSP_5MajorE0ELSR_0ELNSP_7ScaleInE1ELSS_1EEEEEENS4_6LayoutISD_NS5_IJSC_NSA_ILi0EEESW_EEEEENS5_IJNS4_10UnderscoreESZ_SZ_EEEEENS4_13SM90_TMA_LOADENS4_14ComposedLayoutINS4_7SwizzleILi2ELi4ELi3EEENS4_18smem_ptr_flag_bitsILi16EEENSV_INS5_IJNSA_ILi8EEESI_EEENS5_IJSI_SC_EEEEEEEvNS4_8identityENS4_23SM90_TMA_LOAD_MULTICASTES1C_vS1D_EENS_8epilogue10collective6detail29Sm90TmaWarpSpecializedAdapterINS1H_15DefaultEpilogueISK_SL_SL_NS1G_6thread17LinearCombinationISK_Li1EffLNS1L_9ScaleType4KindE0ELNS_15FloatRoundStyleE2ESK_EENS1_15EpilogueDefaultEEEEEvvEEEEvNT_6ParamsE,@function
        .size           _ZN7cutlass13device_kernelINS_4gemm6kernel13GemmUniversalIN4cute5tupleIJiiiiEEENS1_10collective13CollectiveMmaINS1_34MainloopSm90TmaGmmaWarpSpecializedILi6ENS5_IJNS4_1CILi2EEENSA_ILi1EEESC_EEENS1_35KernelTmaWarpSpecializedCooperativeEEENS5_IJNSA_ILi512EEENSA_ILi48EEENSA_ILi32EEEEEENS_6half_tENS5_IJlSC_lEEESK_SL_NS4_8TiledMMAINS4_8MMA_AtomIJNS4_4SM904GMMA25MMA_64x16x16_F32F16F16_SSILNSP_5MajorE0ELSR_0ELNSP_7ScaleInE1ELSS_1EEEEEENS4_6LayoutISD_NS5_IJSC_NSA_ILi0EEESW_EEEEENS5_IJNS4_10UnderscoreESZ_SZ_EEEEENS4_13SM90_TMA_LOADENS4_14ComposedLayoutINS4_7SwizzleILi2ELi4ELi3EEENS4_18smem_ptr_flag_bitsILi16EEENSV_INS5_IJNSA_ILi8EEESI_EEENS5_IJSI_SC_EEEEEEEvNS4_8identityENS4_23SM90_TMA_LOAD_MULTICASTES1C_vS1D_EENS_8epilogue10collective6detail29Sm90TmaWarpSpecializedAdapterINS1H_15DefaultEpilogueISK_SL_SL_NS1G_6thread17LinearCombinationISK_Li1EffLNS1L_9ScaleType4KindE0ELNS_15FloatRoundStyleE2ESK_EENS1_15EpilogueDefaultEEEEEvvEEEEvNT_6ParamsE,(.L_x_253 - _ZN7cutlass13device_kernelINS_4gemm6kernel13GemmUniversalIN4cute5tupleIJiiiiEEENS1_10collective13CollectiveMmaINS1_34MainloopSm90TmaGmmaWarpSpecializedILi6ENS5_IJNS4_1CILi2EEENSA_ILi1EEESC_EEENS1_35KernelTmaWarpSpecializedCooperativeEEENS5_IJNSA_ILi512EEENSA_ILi48EEENSA_ILi32EEEEEENS_6half_tENS5_IJlSC_lEEESK_SL_NS4_8TiledMMAINS4_8MMA_AtomIJNS4_4SM904GMMA25MMA_64x16x16_F32F16F16_SSILNSP_5MajorE0ELSR_0ELNSP_7ScaleInE1ELSS_1EEEEEENS4_6LayoutISD_NS5_IJSC_NSA_ILi0EEESW_EEEEENS5_IJNS4_10UnderscoreESZ_SZ_EEEEENS4_13SM90_TMA_LOADENS4_14ComposedLayoutINS4_7SwizzleILi2ELi4ELi3EEENS4_18smem_ptr_flag_bitsILi16EEENSV_INS5_IJNSA_ILi8EEESI_EEENS5_IJSI_SC_EEEEEEEvNS4_8identityENS4_23SM90_TMA_LOAD_MULTICASTES1C_vS1D_EENS_8epilogue10collective6detail29Sm90TmaWarpSpecializedAdapterINS1H_15DefaultEpilogueISK_SL_SL_NS1G_6thread17LinearCombinationISK_Li1EffLNS1L_9ScaleType4KindE0ELNS_15FloatRoundStyleE2ESK_EENS1_15EpilogueDefaultEEEEEvvEEEEvNT_6ParamsE)
        .other          _ZN7cutlass13device_kernelINS_4gemm6kernel13GemmUniversalIN4cute5tupleIJiiiiEEENS1_10collective13CollectiveMmaINS1_34MainloopSm90TmaGmmaWarpSpecializedILi6ENS5_IJNS4_1CILi2EEENSA_ILi1EEESC_EEENS1_35KernelTmaWarpSpecializedCooperativeEEENS5_IJNSA_ILi512EEENSA_ILi48EEENSA_ILi32EEEEEENS_6half_tENS5_IJlSC_lEEESK_SL_NS4_8TiledMMAINS4_8MMA_AtomIJNS4_4SM904GMMA25MMA_64x16x16_F32F16F16_SSILNSP_5MajorE0ELSR_0ELNSP_7ScaleInE1ELSS_1EEEEEENS4_6LayoutISD_NS5_IJSC_NSA_ILi0EEESW_EEEEENS5_IJNS4_10UnderscoreESZ_SZ_EEEEENS4_13SM90_TMA_LOADENS4_14ComposedLayoutINS4_7SwizzleILi2ELi4ELi3EEENS4_18smem_ptr_flag_bitsILi16EEENSV_INS5_IJNSA_ILi8EEESI_EEENS5_IJSI_SC_EEEEEEEvNS4_8identityENS4_23SM90_TMA_LOAD_MULTICASTES1C_vS1D_EENS_8epilogue10collective6detail29Sm90TmaWarpSpecializedAdapterINS1H_15DefaultEpilogueISK_SL_SL_NS1G_6thread17LinearCombinationISK_Li1EffLNS1L_9ScaleType4KindE0ELNS_15FloatRoundStyleE2ESK_EENS1_15EpilogueDefaultEEEEEvvEEEEvNT_6ParamsE,@"STO_CUDA_ENTRY STV_DEFAULT"
_ZN7cutlass13device_kernelINS_4gemm6kernel13GemmUniversalIN4cute5tupleIJiiiiEEENS1_10collective13CollectiveMmaINS1_34MainloopSm90TmaGmmaWarpSpecializedILi6ENS5_IJNS4_1CILi2EEENSA_ILi1EEESC_EEENS1_35KernelTmaWarpSpecializedCooperativeEEENS5_IJNSA_ILi512EEENSA_ILi48EEENSA_ILi32EEEEEENS_6half_tENS5_IJlSC_lEEESK_SL_NS4_8TiledMMAINS4_8MMA_AtomIJNS4_4SM904GMMA25MMA_64x16x16_F32F16F16_SSILNSP_5MajorE0ELSR_0ELNSP_7ScaleInE1ELSS_1EEEEEENS4_6LayoutISD_NS5_IJSC_NSA_ILi0EEESW_EEEEENS5_IJNS4_10UnderscoreESZ_SZ_EEEEENS4_13SM90_TMA_LOADENS4_14ComposedLayoutINS4_7SwizzleILi2ELi4ELi3EEENS4_18smem_ptr_flag_bitsILi16EEENSV_INS5_IJNSA_ILi8EEESI_EEENS5_IJSI_SC_EEEEEEEvNS4_8identityENS4_23SM90_TMA_LOAD_MULTICASTES1C_vS1D_EENS_8epilogue10collective6detail29Sm90TmaWarpSpecializedAdapterINS1H_15DefaultEpilogueISK_SL_SL_NS1G_6thread17LinearCombinationISK_Li1EffLNS1L_9ScaleType4KindE0ELNS_15FloatRoundStyleE2ESK_EENS1_15EpilogueDefaultEEEEEvvEEEEvNT_6ParamsE:
[----:B------:R-:W0:Y:S01]  /*0000*/  LDC R1, c[0x0][0x28] ;  /* 0x00000a00ff017b82 */ /* 0x000e220000000800 */
[----:B------:R-:W1:Y:S01]  /*0010*/  S2R R18, SR_TID.X ;  /* 0x0000000000127919 */ /* 0x000e620000002100 */
[----:B------:R-:W-:Y:S01]  /*0020*/  ELECT P0, URZ, PT ;  /* 0x00000000003f782f */ /* 0x000fe20003800000 */
[----:B------:R-:W-:Y:S01]  /*0030*/  BSSY B0, `(.L_x_0) ;  /* 0x000000f000007945 */ /* 0x000fe20003800000 */
[--C-:B-1----:R-:W-:Y:S02]  /*0040*/  SHF.R.U32.HI R0, RZ, 0x5, R18.reuse ;  /* 0x00000005ff007819 */ /* 0x102fe40000011612 */
[----:B------:R-:W-:-:S03]  /*0050*/  SHF.R.U32.HI R3, RZ, 0x7, R18 ;  /* 0x00000007ff037819 */ /* 0x000fc60000011612 */
[----:B------:R-:W1:Y:S04]  /*0060*/  SHFL.IDX PT, R2, R0, RZ, 0x1f ;  /* 0x00001fff00027589 */ /* 0x000e6800000e0000 */
[----:B------:R2:W3:Y:S01]  /*0070*/  SHFL.IDX PT, R5, R3, RZ, 0x1f ;  /* 0x00001fff03057589 */ /* 0x0004e200000e0000 */
[----:B-1----:R-:W-:-:S13]  /*0080*/  ISETP.NE.OR P0, PT, R2, RZ, !P0 ;  /* 0x000000ff0200720c */ /* 0x002fda0004705670 */
[----:B0-23--:R-:W-:Y:S05]  /*0090*/  @P0 BRA `(.L_x_1) ;  /* 0x0000000000200947 */ /* 0x00dfea0003800000 */
[----:B------:R-:W-:Y:S02]  /*00a0*/  ULDC.64 UR4, c[0x0][0x198] ;  /* 0x0000660000047ab9 */ /* 0x000fe40000000a00 */
[----:B------:R-:W-:Y:S02]  /*00b0*/  UIADD3 UR6, UP0, UR4, 0xf0, URZ ;  /* 0x000000f004067890 */ /* 0x000fe4000ff1e03f */
[----:B------:R-:W-:Y:S02]  /*00c0*/  UIADD3 UR4, UP1, UR4, 0x1f0, URZ ;  /* 0x000001f004047890 */ /* 0x000fe4000ff3e03f */
[----:B------:R-:W-:Y:S02]  /*00d0*/  UIADD3.X UR7, URZ, UR5, URZ, UP0, !UPT ;  /* 0x000000053f077290 */ /* 0x000fe400087fe43f */
[----:B------:R-:W-:-:S07]  /*00e0*/  UIADD3.X UR5, URZ, UR5, URZ, UP1, !UPT ;  /* 0x000000053f057290 */ /* 0x000fce0008ffe43f */
[----:B------:R0:W-:Y:S02]  /*00f0*/  UTMACCTL.PF [UR6] ;  /* 0x00000000060079b9 */ /* 0x0001e40008040000 */
[----:B------:R0:W-:Y:S02]  /*0100*/  UTMACCTL.PF [UR4] ;  /* 0x00000000040079b9 */ /* 0x0001e40008040000 */
[----:B0-----:R-:W-:Y:S01]  /*0110*/  NOP ;  /* 0x0000000000007918 */ /* 0x001fe20000000000 */
.L_x_1:
[----:B------:R-:W-:Y:S05]  /*0120*/  BSYNC B0 ;  /* 0x0000000000007941 */ /* 0x000fea0003800000 */
.L_x_0:
[----:B------:R-:W0:Y:S02]  /*0130*/  SHFL.IDX PT, R3, R0, RZ, 0x1f ;  /* 0x00001fff00037589 */ /* 0x000e2400000e0000 */
[----:B0-----:R-:W-:-:S13]  /*0140*/  ISETP.NE.AND P0, PT, R3, RZ, PT ;  /* 0x000000ff0300720c */ /* 0x001fda0003f05270 */
[----:B------:R-:W-:Y:S05]  /*0150*/  @P0 BRA `(.L_x_2) ;  /* 0x0000000000680947 */ /* 0x000fea0003800000 */
[----:B------:R-:W0:Y:S01]  /*0160*/  S2UR UR8, SR_CgaCtaId ;  /* 0x00000000000879c3 */ /* 0x000e220000008800 */
[----:B------:R-:W-:Y:S01]  /*0170*/  UMOV UR4, 0x400 ;  /* 0x0000040000047882 */ /* 0x000fe20000000000 */
[----:B------:R-:W-:Y:S01]  /*0180*/  UMOV UR5, 0x1 ;  /* 0x0000000100057882 */ /* 0x000fe20000000000 */
[----:B------:R-:W-:Y:S01]  /*0190*/  UMOV UR6, 0x4 ;  /* 0x0000000400067882 */ /* 0x000fe20000000000 */
[----:B------:R-:W-:Y:S01]  /*01a0*/  ELECT P0, URZ, PT ;  /* 0x00000000003f782f */ /* 0x000fe20003800000 */
[----:B------:R-:W-:-:S04]  /*01b0*/  UIADD3 UR6, -UR6, 0x100000, URZ ;  /* 0x0010000006067890 */ /* 0x000fc8000fffe13f */
[----:B------:R-:W-:Y:S02]  /*01c0*/  USHF.L.U32 UR7, UR6, 0xb, URZ ;  /* 0x0000000b06077899 */ /* 0x000fe4000800063f */
[----:B------:R-:W-:Y:S02]  /*01d0*/  USHF.L.U32 UR6, UR6, 0x1, URZ ;  /* 0x0000000106067899 */ /* 0x000fe4000800063f */
[----:B0-----:R-:W-:Y:S02]  /*01e0*/  ULEA UR8, UR8, UR4, 0x18 ;  /* 0x0000000408087291 */ /* 0x001fe4000f8ec03f */
[----:B------:R-:W-:-:S04]  /*01f0*/  UIADD3 UR4, -UR5, 0x100000, URZ ;  /* 0x0010000005047890 */ /* 0x000fc8000fffe13f */
[----:B------:R-:W-:Y:S02]  /*0200*/  USHF.L.U32 UR5, UR4, 0xb, URZ ;  /* 0x0000000b04057899 */ /* 0x000fe4000800063f */
[----:B------:R-:W-:Y:S01]  /*0210*/  USHF.L.U32 UR4, UR4, 0x1, URZ ;  /* 0x0000000104047899 */ /* 0x000fe2000800063f */
[----:B------:R-:W0:Y:S11]  /*0220*/  FENCE.VIEW.ASYNC.S ;  /* 0x00000000000073c6 */ /* 0x000e360000000000 */
[----:B0-----:R0:W1:Y:S01]  /*0230*/  SYNCS.EXCH.64 URZ, [UR8], UR4 ;  /* 0x00000004083f75b2 */ /* 0x0010620008000100 */
[----:B------:R0:W2:Y:S01]  /*0240*/  SYNCS.EXCH.64 URZ, [UR8+0x30], UR6 ;  /* 0x00003006083f75b2 */ /* 0x0000a20008000100 */
[----:B------:R0:W3:Y:S01]  /*0250*/  SYNCS.EXCH.64 URZ, [UR8+0x8], UR4 ;  /* 0x00000804083f75b2 */ /* 0x0000e20008000100 */
[----:B------:R0:W4:Y:S01]  /*0260*/  SYNCS.EXCH.64 URZ, [UR8+0x38], UR6 ;  /* 0x00003806083f75b2 */ /* 0x0001220008000100 */
[----:B------:R0:W0:Y:S01]  /*0270*/  SYNCS.EXCH.64 URZ, [UR8+0x10], UR4 ;  /* 0x00001004083f75b2 */ /* 0x0000220008000100 */
[----:B------:R0:W0:Y:S01]  /*0280*/  SYNCS.EXCH.64 URZ, [UR8+0x40], UR6 ;  /* 0x00004006083f75b2 */ /* 0x0000220008000100 */
[----:B------:R0:W0:Y:S01]  /*0290*/  SYNCS.EXCH.64 URZ, [UR8+0x18], UR4 ;  /* 0x00001804083f75b2 */ /* 0x0000220008000100 */
[----:B------:R0:W0:Y:S01]  /*02a0*/  SYNCS.EXCH.64 URZ, [UR8+0x48], UR6 ;  /* 0x00004806083f75b2 */ /* 0x0000220008000100 */
[----:B------:R0:W0:Y:S01]  /*02b0*/  SYNCS.EXCH.64 URZ, [UR8+0x20], UR4 ;  /* 0x00002004083f75b2 */ /* 0x0000220008000100 */
[----:B------:R0:W0:Y:S01]  /*02c0*/  SYNCS.EXCH.64 URZ, [UR8+0x50], UR6 ;  /* 0x00005006083f75b2 */ /* 0x0000220008000100 */
[----:B------:R0:W0:Y:S01]  /*02d0*/  SYNCS.EXCH.64 URZ, [UR8+0x28], UR4 ;  /* 0x00002804083f75b2 */ /* 0x0000220008000100 */
[----:B------:R0:W0:Y:S01]  /*02e0*/  SYNCS.EXCH.64 URZ, [UR8+0x58], UR6 ;  /* 0x00005806083f75b2 */ /* 0x0000220008000100 */
[----:B------:R-:W-:Y:S01]  /*02f0*/  NOP ;  /* 0x0000000000007918 */ /* 0x000fe20000000000 */
.L_x_2:
[----:B------:R-:W-:Y:S01]  /*0300*/  SHF.R.S32.HI R7, RZ, 0x1f, R18 ;  /* 0x0000001fff077819 */ /* 0x000fe20000011412 */
[----:B------:R-:W5:Y:S01]  /*0310*/  SHFL.IDX PT, R0, R0, RZ, 0x1f ;  /* 0x00001fff00007589 */ /* 0x000f6200000e0000 */
[----:B0-----:R-:W0:Y:S01]  /*0320*/  S2UR UR8, SR_CTAID.X ;  /* 0x00000000000879c3 */ /* 0x001e220000002500 */
[----:B------:R-:W-:Y:S02]  /*0330*/  ELECT P0, URZ, PT ;  /* 0x00000000003f782f */ /* 0x000fe40003800000 */
[----:B------:R-:W-:Y:S01]  /*0340*/  LEA.HI R7, R7, R18, RZ, 0x7 ;  /* 0x0000001207077211 */ /* 0x000fe200078f38ff */
[----:B------:R-:W1:Y:S01]  /*0350*/  S2R R4, SR_CTAID.Y ;  /* 0x0000000000047919 */ /* 0x000e620000002600 */
[----:B------:R-:W-:Y:S01]  /*0360*/  SHF.R.S32.HI R8, RZ, 0x1f, R3 ;  /* 0x0000001fff087819 */ /* 0x000fe20000011403 */
[----:B------:R-:W-:Y:S01]  /*0370*/  ULDC UR4, c[0x0][0x150] ;  /* 0x0000540000047ab9 */ /* 0x000fe20000000800 */
[----:B------:R-:W-:Y:S01]  /*0380*/  LOP3.LUT R7, R7, 0xffffff80, RZ, 0xc0, !PT ;  /* 0xffffff8007077812 */ /* 0x000fe200078ec0ff */
[----:B------:R-:W-:Y:S01]  /*0390*/  NOP ;  /* 0x0000000000007918 */ /* 0x000fe20000000000 */
[----:B------:R-:W-:Y:S01]  /*03a0*/  LEA.HI R8, R8, R3, RZ, 0x2 ;  /* 0x0000000308087211 */ /* 0x000fe200078f10ff */
[----:B------:R-:W2:Y:S01]  /*03b0*/  LDC R10, c[0x0][0x144] ;  /* 0x00005100ff0a7b82 */ /* 0x000ea20000000800 */
[----:B------:R-:W-:Y:S01]  /*03c0*/  NOP ;  /* 0x0000000000007918 */ /* 0x000fe20000000000 */
[----:B------:R-:W-:Y:S01]  /*03d0*/  IMAD.IADD R6, R18, 0x1, -R7 ;  /* 0x0000000112067824 */ /* 0x000fe200078e0a07 */
[----:B------:R-:W-:Y:S01]  /*03e0*/  LOP3.LUT R8, R8, 0x3ffffffc, RZ, 0xc0, !PT ;  /* 0x3ffffffc08087812 */ /* 0x000fe200078ec0ff */
[----:B------:R-:W-:Y:S01]  /*03f0*/  IMAD.MOV.U32 R22, RZ, RZ, 0x1 ;  /* 0x00000001ff167424 */ /* 0x000fe200078e00ff */
[----:B------:R-:W-:-:S02]  /*0400*/  ISETP.NE.AND P3, PT, R5, RZ, PT ;  /* 0x000000ff0500720c */ /* 0x000fc40003f65270 */
[----:B------:R-:W-:Y:S01]  /*0410*/  SHF.R.S32.HI R7, RZ, 0x1f, R6 ;  /* 0x0000001fff077819 */ /* 0x000fe20000011406 */
[----:B------:R-:W-:Y:S01]  /*0420*/  IMAD.IADD R8, R3, 0x1, -R8 ;  /* 0x0000000103087824 */ /* 0x000fe200078e0a08 */
[----:B------:R-:W3:Y:S02]  /*0430*/  LDC R13, c[0x0][0x140] ;  /* 0x00005000ff0d7b82 */ /* 0x000ee40000000800 */
[----:B------:R-:W-:Y:S02]  /*0440*/  LEA.HI R7, R7, R6, RZ, 0x3 ;  /* 0x0000000607077211 */ /* 0x000fe400078f18ff */
[----:B-----5:R-:W-:Y:S02]  /*0450*/  ISETP.NE.OR P0, PT, R0, RZ, !P0 ;  /* 0x000000ff0000720c */ /* 0x020fe40004705670 */
[--C-:B------:R-:W-:Y:S02]  /*0460*/  SHF.R.S32.HI R0, RZ, 0x3, R7.reuse ;  /* 0x00000003ff007819 */ /* 0x100fe40000011407 */
[----:B------:R-:W-:-:S02]  /*0470*/  SHF.R.S32.HI R7, RZ, 0x1f, R7 ;  /* 0x0000001fff077819 */ /* 0x000fc40000011407 */
[----:B0-----:R-:W-:Y:S02]  /*0480*/  I2FP.F32.U32 R9, UR8 ;  /* 0x0000000800097c45 */ /* 0x001fe40008201000 */
[----:B------:R-:W-:-:S03]  /*0490*/  LEA.HI R7, R7, R0, RZ, 0x2 ;  /* 0x0000000007077211 */ /* 0x000fc600078f10ff */
[----:B------:R-:W-:Y:S01]  /*04a0*/  FMUL R9, R9, UR4 ;  /* 0x0000000409097c20 */ /* 0x000fe20008400000 */
[----:B------:R-:W-:Y:S01]  /*04b0*/  LOP3.LUT R7, R7, 0xfffffffc, RZ, 0xc0, !PT ;  /* 0xfffffffc07077812 */ /* 0x000fe200078ec0ff */
[----:B------:R-:W-:Y:S01]  /*04c0*/  VOTEU.ALL UP0, P0 ;  /* 0x00000000003f7886 */ /* 0x000fe20000000000 */
[----:B-1----:R-:W-:Y:S01]  /*04d0*/  I2FP.F32.U32 R3, R4 ;  /* 0x0000000400037245 */ /* 0x002fe20000201000 */
[----:B------:R-:W-:Y:S01]  /*04e0*/  ULDC UR4, c[0x0][0x154] ;  /* 0x0000550000047ab9 */ /* 0x000fe20000000800 */
[----:B------:R-:W-:Y:S01]  /*04f0*/  VOTEU.ALL UP1, P0 ;  /* 0x00000000003f7886 */ /* 0x000fe20000020000 */
[----:B------:R-:W0:Y:S01]  /*0500*/  F2I.U32.TRUNC.NTZ R9, R9 ;  /* 0x0000000900097305 */ /* 0x000e22000020f000 */
[----:B------:R-:W-:Y:S01]  /*0510*/  IMAD.IADD R7, R0, 0x1, -R7 ;  /* 0x0000000100077824 */ /* 0x000fe200078e0a07 */
[----:B------:R-:W1:Y:S01]  /*0520*/  @!UP0 S2UR UR7, SR_CgaCtaId ;  /* 0x00000000000789c3 */ /* 0x000e620000008800 */
[----:B------:R-:W-:Y:S01]  /*0530*/  FMUL R12, R3, UR4 ;  /* 0x00000004030c7c20 */ /* 0x000fe20008400000 */
[----:B------:R-:W-:Y:S01]  /*0540*/  UMOV UR4, 0x20 ;  /* 0x0000002000047882 */ /* 0x000fe20000000000 */
[----:B------:R-:W-:Y:S01]  /*0550*/  IMAD R8, R8, 0x4, R7 ;  /* 0x0000000408087824 */ /* 0x000fe200078e0207 */
[----:B------:R-:W-:Y:S01]  /*0560*/  @!UP0 UMOV UR6, 0x400 ;  /* 0x0000040000068882 */ /* 0x000fe20000000000 */
[----:B------:R-:W-:-:S04]  /*0570*/  @!UP0 UIADD3 UR4, -UR4, 0x100000, URZ ;  /* 0x0010000004048890 */ /* 0x000fc8000fffe13f */
[----:B------:R-:W-:Y:S02]  /*0580*/  @!UP0 USHF.L.U32 UR5, UR4, 0xb, URZ ;  /* 0x0000000b04058899 */ /* 0x000fe4000800063f */
[----:B------:R-:W-:Y:S01]  /*0590*/  @!UP0 USHF.L.U32 UR4, UR4, 0x1, URZ ;  /* 0x0000000104048899 */ /* 0x000fe2000800063f */
[----:B---3--:R-:W-:Y:S01]  /*05a0*/  ISETP.EQ.U32.AND P2, PT, R13, 0x1, PT ;  /* 0x000000010d00780c */ /* 0x008fe20003f42070 */
[----:B------:R-:W3:Y:S01]  /*05b0*/  F2I.U32.TRUNC.NTZ R12, R12 ;  /* 0x0000000c000c7305 */ /* 0x000ee2000020f000 */
[----:B------:R-:W-:Y:S01]  /*05c0*/  LEA.HI R0, R8, R8, RZ, 0x1 ;  /* 0x0000000808007211 */ /* 0x000fe200078f08ff */
[----:B------:R-:W5:Y:S03]  /*05d0*/  LDC R7, c[0x0][0x148] ;  /* 0x00005200ff077b82 */ /* 0x000f660000000800 */
[----:B------:R-:W-:Y:S01]  /*05e0*/  LOP3.LUT R11, R0, 0xfffffffe, RZ, 0xc0, !PT ;  /* 0xfffffffe000b7812 */ /* 0x000fe200078ec0ff */
[----:B0-----:R-:W-:Y:S01]  /*05f0*/  IMAD.MOV R15, RZ, RZ, -R9 ;  /* 0x000000ffff0f7224 */ /* 0x001fe200078e0a09 */
[----:B------:R-:W-:-:S03]  /*0600*/  SHF.R.S32.HI R9, RZ, 0x1f, R2 ;  /* 0x0000001fff097819 */ /* 0x000fc60000011402 */
[----:B--2---:R-:W-:Y:S01]  /*0610*/  IMAD R3, R10, R15, UR8 ;  /* 0x000000080a037e24 */ /* 0x004fe2000f8e020f */
[----:B------:R-:W-:Y:S01]  /*0620*/  LEA.HI R9, R9, R2, RZ, 0x2 ;  /* 0x0000000209097211 */ /* 0x000fe200078f10ff */
[C---:B------:R-:W-:Y:S02]  /*0630*/  IMAD.IADD R0, R8.reuse, 0x1, -R11 ;  /* 0x0000000108007824 */ /* 0x040fe400078e0a0b */
[----:B------:R-:W-:Y:S01]  /*0640*/  IMAD.SHL.U32 R11, R8, 0x4, RZ ;  /* 0x00000004080b7824 */ /* 0x000fe200078e00ff */
[----:B------:R-:W-:Y:S01]  /*0650*/  LOP3.LUT R9, R9, 0xfffffffc, RZ, 0xc0, !PT ;  /* 0xfffffffc09097812 */ /* 0x000fe200078ec0ff */
[----:B---3--:R-:W-:Y:S01]  /*0660*/  IMAD.MOV R21, RZ, RZ, -R12 ;  /* 0x000000ffff157224 */ /* 0x008fe200078e0a0c */
[----:B------:R-:W-:Y:S01]  /*0670*/  ISETP.NE.AND P4, PT, R0, R3, PT ;  /* 0x000000030000720c */ /* 0x000fe20003f85270 */
[----:B-1----:R-:W-:Y:S01]  /*0680*/  @!UP0 ULEA UR6, UR7, UR6, 0x18 ;  /* 0x0000000607068291 */ /* 0x002fe2000f8ec03f */
[----:B------:R-:W-:Y:S01]  /*0690*/  LOP3.LUT R120, R8, 0xc, R11, 0x78, !PT ;  /* 0x0000000c08787812 */ /* 0x000fe200078e780b */
[----:B------:R-:W-:Y:S01]  /*06a0*/  IMAD.IADD R0, R2, 0x1, -R9 ;  /* 0x0000000102007824 */ /* 0x000fe200078e0a09 */
[----:B------:R-:W-:Y:S01]  /*06b0*/  VOTEU.ALL UP0, P0 ;  /* 0x00000000003f7886 */ /* 0x000fe20000000000 */
[----:B------:R-:W-:Y:S01]  /*06c0*/  LOP3.LUT P0, RZ, R6, 0x7, RZ, 0xc0, !PT ;  /* 0x0000000706ff7812 */ /* 0x000fe2000780c0ff */
[----:B------:R-:W-:-:S02]  /*06d0*/  VIADD R6, R5, 0xffffffff ;  /* 0xffffffff05067836 */ /* 0x000fc40000000000 */
[----:B------:R-:W-:Y:S01]  /*06e0*/  ISETP.NE.AND P1, PT, R0, 0x3, PT ;  /* 0x000000030000780c */ /* 0x000fe20003f25270 */
[----:B-----5:R-:W-:Y:S01]  /*06f0*/  IMAD R9, R7, R21, R4 ;  /* 0x0000001507097224 */ /* 0x020fe200078e0204 */
[----:B------:R-:W-:Y:S02]  /*0700*/  ISETP.LT.U32.AND P0, PT, R120, 0x2, !P0 ;  /* 0x000000027800780c */ /* 0x000fe40004701070 */
[----:B------:R-:W-:Y:S01]  /*0710*/  ISETP.EQ.OR P1, PT, R0, RZ, !P1 ;  /* 0x000000ff0000720c */ /* 0x000fe20004f22670 */
[----:B------:R-:W0:Y:S02]  /*0720*/  FENCE.VIEW.ASYNC.S ;  /* 0x00000000000073c6 */ /* 0x000e240000000000 */
[----:B0-----:R0:W1:Y:S01]  /*0730*/  @!UP0 SYNCS.EXCH.64 URZ, [UR6+0x70], UR4 ;  /* 0x00007004063f85b2 */ /* 0x0010620008000100 */
[----:B------:R-:W-:Y:S02]  /*0740*/  @P4 LEA.HI R2, R120, R120, RZ, 0x1 ;  /* 0x0000007878024211 */ /* 0x000fe400078f08ff */
[----:B------:R-:W-:-:S02]  /*0750*/  ISETP.EQ.AND P1, PT, R5, RZ, P1 ;  /* 0x000000ff0500720c */ /* 0x000fc40000f22270 */
[----:B------:R-:W-:Y:S02]  /*0760*/  @P4 SHF.R.S32.HI R2, RZ, 0x1, R2 ;  /* 0x00000001ff024819 */ /* 0x000fe40000011402 */
[----:B------:R-:W-:Y:S02]  /*0770*/  ISETP.GE.U32.AND P6, PT, R6, 0x2, PT ;  /* 0x000000020600780c */ /* 0x000fe40003fc6070 */
[----:B------:R-:W-:Y:S02]  /*0780*/  @P4 ISETP.NE.AND P5, PT, R2, R9, PT ;  /* 0x000000090200420c */ /* 0x000fe40003fa5270 */
[----:B------:R-:W-:Y:S02]  /*0790*/  SEL R9, RZ, 0x1, !P0 ;  /* 0x00000001ff097807 */ /* 0x000fe40004000000 */
[----:B------:R-:W-:Y:S02]  /*07a0*/  @P4 SEL R22, RZ, 0x1, P5 ;  /* 0x00000001ff164807 */ /* 0x000fe40002800000 */
[----:B------:R-:W-:Y:S01]  /*07b0*/  SEL R19, RZ, 0x1, !P1 ;  /* 0x00000001ff137807 */ /* 0x000fe20004800000 */
[----:B------:R0:W2:Y:S01]  /*07c0*/  @!UP1 SYNCS.EXCH.64 URZ, [UR6+0x78], UR4 ;  /* 0x00007804063f95b2 */ /* 0x0000a20008000100 */
[----:B------:R-:W-:Y:S01]  /*07d0*/  LOP3.LUT R22, R22, R9, RZ, 0xc0, !PT ;  /* 0x0000000916167212 */ /* 0x000fe200078ec0ff */
[----:B------:R-:W-:Y:S01]  /*07e0*/  NOP ;  /* 0x0000000000007918 */ /* 0x000fe20000000000 */
[----:B------:R-:W-:Y:S01]  /*07f0*/  SEL R19, R19, 0x2, P6 ;  /* 0x0000000213137807 */ /* 0x000fe20003000000 */
[----:B------:R-:W-:Y:S06]  /*0800*/  @!P2 BRA `(.L_x_3) ;  /* 0x000000000008a947 */ /* 0x000fec0003800000 */
[----:B-12-4-:R-:W-:Y:S01]  /*0810*/  UCGABAR_ARV ;  /* 0x00000000000079c7 */ /* 0x016fe20008000000 */
[----:B------:R-:W-:Y:S05]  /*0820*/  BRA `(.L_x_4) ;  /* 0x0000000000047947 */ /* 0x000fea0003800000 */
.L_x_3:
[----:B-12-4-:R-:W-:Y:S01]  /*0830*/  NOP ;  /* 0x0000000000007918 */ /* 0x016fe20000000000 */
.L_x_4:
[----:B------:R-:W1:Y:S01]  /*0840*/  LDC R2, c[0x0][0x65c] ;  /* 0x00019700ff027b82 */ /* 0x000e620000000800 */
[----:B------:R-:W-:Y:S02]  /*0850*/  IMAD.U32 R8, RZ, RZ, UR8 ;  /* 0x00000008ff087e24 */ /* 0x000fe4000f8e00ff */
[----:B------:R-:W-:Y:S01]  /*0860*/  IMAD.MOV.U32 R9, RZ, RZ, RZ ;  /* 0x000000ffff097224 */ /* 0x000fe200078e00ff */
[----:B-1----:R-:W-:-:S04]  /*0870*/  ISETP.NE.AND P1, PT, R2, 0x1, PT ;  /* 0x000000010200780c */ /* 0x002fc80003f25270 */
[----:B------:R-:W-:-:S09]  /*0880*/  P2R R5, PR, RZ, 0x2 ;  /* 0x00000002ff057803 */ /* 0x000fd20000000000 */
[----:B------:R-:W1:Y:S01]  /*0890*/  @P1 LDC R17, c[0x0][0x10] ;  /* 0x00000400ff111b82 */ /* 0x000e620000000800 */
[----:B------:R-:W-:Y:S02]  /*08a0*/  @P1 IMAD.MOV.U32 R5, RZ, RZ, RZ ;  /* 0x000000ffff051224 */ /* 0x000fe400078e00ff */
[----:B------:R-:W-:-:S05]  /*08b0*/  @P1 IMAD.MOV.U32 R13, RZ, RZ, RZ ;  /* 0x000000ffff0d1224 */ /* 0x000fca00078e00ff */
[----:B------:R-:W2:Y:S01]  /*08c0*/  @!P1 LDC R11, c[0x0][0xc] ;  /* 0x00000300ff0b9b82 */ /* 0x000ea20000000800 */
[----:B-1----:R-:W-:-:S04]  /*08d0*/  @P1 IMAD.WIDE.U32 R16, R17, UR8, R4 ;  /* 0x0000000811101c25 */ /* 0x002fc8000f8e0004 */
[----:B------:R-:W-:Y:S02]  /*08e0*/  @P1 IMAD.IADD R17, R17, 0x1, R13 ;  /* 0x0000000111111824 */ /* 0x000fe400078e020d */
[----:B--2---:R-:W-:-:S04]  /*08f0*/  @!P1 IMAD.WIDE.U32 R8, R4, R11, R8 ;  /* 0x0000000b04089225 */ /* 0x004fc800078e0008 */
[----:B------:R-:W-:Y:S02]  /*0900*/  @!P1 IMAD.MOV.U32 R16, RZ, RZ, R8 ;  /* 0x000000ffff109224 */ /* 0x000fe400078e0008 */
[----:B------:R-:W-:Y:S01]  /*0910*/  @!P1 IMAD.MOV.U32 R17, RZ, RZ, R9 ;  /* 0x000000ffff119224 */ /* 0x000fe200078e0009 */
[----:B------:R-:W-:Y:S06]  /*0920*/  @!P2 BRA `(.L_x_5) ;  /* 0x00000000000ca947 */ /* 0x000fec0003800000 */
[----:B------:R-:W-:Y:S01]  /*0930*/  UCGABAR_WAIT ;  /* 0x0000000000007dc7 */ /* 0x000fe20008000000 */
[----:B------:R-:W-:Y:S01]  /*0940*/  CCTL.IVALL ;  /* 0x00000000ff00798f */ /* 0x000fe20002000000 */
[----:B------:R-:W-:Y:S05]  /*0950*/  BRA `(.L_x_6) ;  /* 0x0000000000047947 */ /* 0x000fea0003800000 */
.L_x_5:
[----:B------:R-:W-:Y:S06]  /*0960*/  BAR.SYNC.DEFER_BLOCKING 0x0 ;  /* 0x0000000000007b1d */ /* 0x000fec0000010000 */
.L_x_6:
[----:B------:R-:W-:Y:S05]  /*0970*/  @!P3 BRA `(.L_x_7) ;  /* 0x0000008c00d4b947 */ /* 0x000fea0003800000 */
[----:B------:R-:W-:-:S13]  /*0980*/  ISETP.GT.U32.AND P0, PT, R6, 0x1, PT ;  /* 0x000000010600780c */ /* 0x000fda0003f04070 */
[----:B0-----:R-:W-:Y:S05]  /*0990*/  @P0 EXIT ;  /* 0x000000000000094d */ /* 0x001fea0003800000 */
[----:B------:R-:W-:Y:S01]  /*09a0*/  ULDC.64 UR4, c[0x0][0x650] ;  /* 0x0001940000047ab9 */ /* 0x000fe20000000a00 */
[----:B------:R-:W-:Y:S01]  /*09b0*/  PRMT R0, RZ, 0x7610, R0 ;  /* 0x00007610ff007816 */ /* 0x000fe20000000000 */
[----:B------:R-:W-:Y:S01]  /*09c0*/  IMAD.MOV.U32 R123, RZ, RZ, -0x1 ;  /* 0xffffffffff7b7424 */ /* 0x000fe200078e00ff */
[----:B------:R-:W-:Y:S01]  /*09d0*/  ISETP.GE.U32.AND P0, PT, R16, UR4, PT ;  /* 0x0000000410007c0c */ /* 0x000fe2000bf06070 */
[----:B------:R-:W-:Y:S02]  /*09e0*/  IMAD.MOV.U32 R124, RZ, RZ, -0x1 ;  /* 0xffffffffff7c7424 */ /* 0x000fe400078e00ff */
[----:B------:R-:W-:Y:S01]  /*09f0*/  IMAD.MOV.U32 R23, RZ, RZ, -0x1 ;  /* 0xffffffffff177424 */ /* 0x000fe200078e00ff */
[----:B------:R-:W-:-:S13]  /*0a00*/  ISETP.GE.U32.AND.EX P0, PT, R17, UR5, PT, P0 ;  /* 0x0000000511007c0c */ /* 0x000fda000bf06100 */
[----:B------:R-:W-:Y:S05]  /*0a10*/  @P0 BRA `(.L_x_8) ;  /* 0x00000004002c0947 */ /* 0x000fea0003800000 */
[----:B------:R-:W0:Y:S01]  /*0a20*/  LDC.64 R24, c[0x0][0x628] ;  /* 0x00018a00ff187b82 */ /* 0x000e220000000a00 */
[----:B------:R-:W-:Y:S02]  /*0a30*/  IMAD.MOV.U32 R8, RZ, RZ, R16 ;  /* 0x000000ffff087224 */ /* 0x000fe400078e0010 */
[----:B------:R-:W-:-:S05]  /*0a40*/  IMAD.MOV.U32 R9, RZ, RZ, R17 ;  /* 0x000000ffff097224 */ /* 0x000fca00078e0011 */
[----:B------:R-:W1:Y:S08]  /*0a50*/  LDC R0, c[0x0][0x630] ;  /* 0x00018c00ff007b82 */ /* 0x000e700000000800 */
[----:B------:R-:W2:Y:S01]  /*0a60*/  LDC.64 R26, c[0x0][0x620] ;  /* 0x00018800ff1a7b82 */ /* 0x000ea20000000a00 */
[----:B0-----:R-:W-:-:S04]  /*0a70*/  ISETP.NE.U32.AND P0, PT, R24, RZ, PT ;  /* 0x000000ff1800720c */ /* 0x001fc80003f05070 */
[----:B------:R-:W-:-:S13]  /*0a80*/  ISETP.NE.AND.EX P0, PT, R25, RZ, PT, P0 ;  /* 0x000000ff1900720c */ /* 0x000fda0003f05300 */
[----:B-12---:R-:W-:Y:S05]  /*0a90*/  @!P0 BRA `(.L_x_9) ;  /* 0x0000000000288947 */ /* 0x006fea0003800000 */
[----:B------:R-:W0:Y:S02]  /*0aa0*/  LDC R13, c[0x0][0x634] ;  /* 0x00018d00ff0d7b82 */ /* 0x000e240000000800 */
[----:B0-----:R-:W-:-:S05]  /*0ab0*/  IADD3 R13, P0, R16, R13, RZ ;  /* 0x0000000d100d7210 */ /* 0x001fca0007f1e0ff */
[----:B------:R-:W-:-:S04]  /*0ac0*/  IMAD.X R15, RZ, RZ, R17, P0 ;  /* 0x000000ffff0f7224 */ /* 0x000fc800000e0611 */
[----:B------:R-:W-:-:S04]  /*0ad0*/  IMAD.WIDE.U32 R8, R15, R24, RZ ;  /* 0x000000180f087225 */ /* 0x000fc800078e00ff */
[----:B------:R-:W-:-:S04]  /*0ae0*/  IMAD.WIDE.U32 R10, P0, R13, R25, R8 ;  /* 0x000000190d0a7225 */ /* 0x000fc80007800008 */
[----:B------:R-:W-:-:S04]  /*0af0*/  IMAD.WIDE.U32 R8, R13, R24, RZ ;  /* 0x000000180d087225 */ /* 0x000fc800078e00ff */
[----:B------:R-:W-:Y:S01]  /*0b00*/  IMAD.X R13, RZ, RZ, RZ, P0 ;  /* 0x000000ffff0d7224 */ /* 0x000fe200000e06ff */
[----:B------:R-:W-:Y:S01]  /*0b10*/  IADD3 RZ, P0, R9, R10, RZ ;  /* 0x0000000a09ff7210 */ /* 0x000fe20007f1e0ff */
[----:B------:R-:W-:-:S04]  /*0b20*/  IMAD.MOV.U32 R12, RZ, RZ, R11 ;  /* 0x000000ffff0c7224 */ /* 0x000fc800078e000b */
[----:B------:R-:W-:-:S08]  /*0b30*/  IMAD.WIDE.U32.X R8, R15, R25, R12, P0 ;  /* 0x000000190f087225 */ /* 0x000fd000000e040c */
.L_x_9:
[----:B------:R-:W0:Y:S01]  /*0b40*/  LDC.64 R24, c[0x0][0x640] ;  /* 0x00019000ff187b82 */ /* 0x000e220000000a00 */
[-CC-:B------:R-:W-:Y:S01]  /*0b50*/  SHF.R.U64 R28, R8, R0.reuse, R9.reuse ;  /* 0x00000000081c7219 */ /* 0x180fe20000001209 */
[----:B------:R-:W-:Y:S01]  /*0b60*/  IMAD R30, R7, R21, R4 ;  /* 0x00000015071e7224 */ /* 0x000fe200078e0204 */
[----:B------:R-:W-:Y:S01]  /*0b70*/  SHF.R.U32.HI R0, RZ, R0, R9 ;  /* 0x00000000ff007219 */ /* 0x000fe20000011609 */
[----:B------:R-:W-:Y:S01]  /*0b80*/  IMAD.MOV.U32 R21, RZ, RZ, 0x1 ;  /* 0x00000001ff157424 */ /* 0x000fe200078e00ff */
[----:B------:R-:W-:-:S03]  /*0b90*/  IADD3 R5, P0, RZ, -R28, RZ ;  /* 0x8000001cff057210 */ /* 0x000fc60007f1e0ff */
[----:B------:R-:W1:Y:S02]  /*0ba0*/  LDC R6, c[0x0][0x618] ;  /* 0x00018600ff067b82 */ /* 0x000e640000000800 */
[----:B------:R-:W-:-:S04]  /*0bb0*/  IMAD.X R9, RZ, RZ, ~R0, P0 ;  /* 0x000000ffff097224 */ /* 0x000fc800000e0e00 */
[-C--:B------:R-:W-:Y:S02]  /*0bc0*/  IMAD R0, R9, R26.reuse, RZ ;  /* 0x0000001a09007224 */ /* 0x080fe400078e02ff */
[----:B------:R-:W2:Y:S01]  /*0bd0*/  LDC R11, c[0x0][0x608] ;  /* 0x00018200ff0b7b82 */ /* 0x000ea20000000800 */
[----:B------:R-:W-:-:S04]  /*0be0*/  IMAD.WIDE.U32 R8, R5, R26, R16 ;  /* 0x0000001a05087225 */ /* 0x000fc800078e0010 */
[----:B------:R-:W-:-:S03]  /*0bf0*/  IMAD R5, R5, R27, R0 ;  /* 0x0000001b05057224 */ /* 0x000fc600078e0200 */
[----:B------:R-:W3:Y:S01]  /*0c00*/  LDC R12, c[0x0][0x658] ;  /* 0x00019600ff0c7b82 */ /* 0x000ee20000000800 */
[----:B0-----:R-:W-:Y:S01]  /*0c10*/  ISETP.NE.U32.AND P0, PT, R24, RZ, PT ;  /* 0x000000ff1800720c */ /* 0x001fe20003f05070 */
[----:B------:R-:W-:Y:S02]  /*0c20*/  IMAD.IADD R5, R9, 0x1, R5 ;  /* 0x0000000109057824 */ /* 0x000fe400078e0205 */
[----:B------:R-:W-:Y:S01]  /*0c30*/  IMAD.MOV.U32 R9, RZ, RZ, -0x1 ;  /* 0xffffffffff097424 */ /* 0x000fe200078e00ff */
[----:B------:R-:W-:-:S03]  /*0c40*/  ISETP.NE.AND.EX P0, PT, R25, RZ, PT, P0 ;  /* 0x000000ff1900720c */ /* 0x000fc60003f05300 */
[----:B------:R-:W0:Y:S01]  /*0c50*/  LDC R15, c[0x0][0x600] ;  /* 0x00018000ff0f7b82 */ /* 0x000e220000000800 */
[-CC-:B-1----:R-:W-:Y:S02]  /*0c60*/  SHF.R.U64 R13, R8, R6.reuse, R5.reuse ;  /* 0x00000006080d7219 */ /* 0x182fe40000001205 */
[----:B------:R-:W-:-:S05]  /*0c70*/  SHF.R.U32.HI R0, RZ, R6, R5 ;  /* 0x00000006ff007219 */ /* 0x000fca0000011605 */
[----:B------:R-:W1:Y:S01]  /*0c80*/  LDC R14, c[0x0][0x648] ;  /* 0x00019200ff0e7b82 */ /* 0x000e620000000800 */
[-CC-:B--2---:R-:W-:Y:S02]  /*0c90*/  SHF.R.U64 R27, R13, R11.reuse, R0.reuse ;  /* 0x0000000b0d1b7219 */ /* 0x184fe40000001200 */
[----:B------:R-:W-:-:S05]  /*0ca0*/  SHF.R.U32.HI R5, RZ, R11, R0 ;  /* 0x0000000bff057219 */ /* 0x000fca0000011600 */
[----:B------:R-:W2:Y:S01]  /*0cb0*/  LDC R20, c[0x0][0x638] ;  /* 0x00018e00ff147b82 */ /* 0x000ea20000000800 */
[-CC-:B---3--:R-:W-:Y:S02]  /*0cc0*/  SHF.R.U64 R26, R27, R12.reuse, R5.reuse ;  /* 0x0000000c1b1a7219 */ /* 0x188fe40000001205 */
[-C--:B------:R-:W-:Y:S02]  /*0cd0*/  SHF.L.U32 R0, R9, R12.reuse, RZ ;  /* 0x0000000c09007219 */ /* 0x080fe400000006ff */
[----:B------:R-:W-:Y:S01]  /*0ce0*/  SHF.R.U32.HI R5, RZ, R12, R5 ;  /* 0x0000000cff057219 */ /* 0x000fe20000011605 */
[----:B------:R-:W-:Y:S01]  /*0cf0*/  IMAD.MOV.U32 R4, RZ, RZ, R26 ;  /* 0x000000ffff047224 */ /* 0x000fe200078e001a */
[----:B------:R-:W-:Y:S01]  /*0d00*/  LOP3.LUT R10, RZ, R0, RZ, 0x33, !PT ;  /* 0x00000000ff0a7212 */ /* 0x000fe200078e33ff */
[----:B------:R-:W3:Y:S01]  /*0d10*/  LDC R23, c[0x0][0x610] ;  /* 0x00018400ff177b82 */ /* 0x000ee20000000800 */
[----:B------:R-:W-:Y:S05]  /*0d20*/  @!P0 BRA `(.L_x_10) ;  /* 0x0000000000288947 */ /* 0x000fea0003800000 */
[----:B------:R-:W4:Y:S02]  /*0d30*/  LDC R9, c[0x0][0x64c] ;  /* 0x00019300ff097b82 */ /* 0x000f240000000800 */
[----:B----4-:R-:W-:-:S05]  /*0d40*/  IADD3 R9, P0, R26, R9, RZ ;  /* 0x000000091a097210 */ /* 0x010fca0007f1e0ff */
        /* <DEDUP_REMOVED lines=8> */
.L_x_10:
[----:B-1----:R-:W-:Y:S01]  /*0dd0*/  SHF.R.U64 R4, R4, R14, R5 ;  /* 0x0000000e04047219 */ /* 0x002fe20000001205 */
[----:B0-----:R-:W-:Y:S01]  /*0de0*/  VIADD R6, R15, 0xffffffff ;  /* 0xffffffff0f067836 */ /* 0x001fe20000000000 */
[----:B------:R-:W-:Y:S02]  /*0df0*/  SHF.L.U32 R0, R21, R12, RZ ;  /* 0x0000000c15007219 */ /* 0x000fe400000006ff */
[----:B------:R-:W-:Y:S01]  /*0e00*/  LOP3.LUT R5, R27, R10, RZ, 0xc0, !PT ;  /* 0x0000000a1b057212 */ /* 0x000fe200078ec0ff */
[----:B------:R-:W-:Y:S01]  /*0e10*/  IMAD.MOV R7, RZ, RZ, -R4 ;  /* 0x000000ffff077224 */ /* 0x000fe200078e0a04 */
[----:B------:R-:W-:Y:S02]  /*0e20*/  SEL R3, R3, R30, !P1 ;  /* 0x0000001e03037207 */ /* 0x000fe40004800000 */
[----:B------:R-:W-:Y:S01]  /*0e30*/  LOP3.LUT R6, R13, R6, RZ, 0xc0, !PT ;  /* 0x000000060d067212 */ /* 0x000fe200078ec0ff */
[----:B------:R-:W-:Y:S02]  /*0e40*/  IMAD R4, R0, R4, R5 ;  /* 0x0000000400047224 */ /* 0x000fe400078e0205 */
[----:B--2---:R-:W-:-:S02]  /*0e50*/  IMAD R0, R7, R20, R26 ;  /* 0x0000001407007224 */ /* 0x004fc400078e021a */
[----:B---3--:R-:W-:Y:S02]  /*0e60*/  IMAD R3, R4, R23, R3 ;  /* 0x0000001704037224 */ /* 0x008fe400078e0203 */
[----:B------:R-:W-:Y:S02]  /*0e70*/  IMAD.MOV.U32 R5, RZ, RZ, 0x1 ;  /* 0x00000001ff057424 */ /* 0x000fe400078e00ff */
[----:B------:R-:W-:Y:S02]  /*0e80*/  IMAD R4, R0, R15, R6 ;  /* 0x0000000f00047224 */ /* 0x000fe400078e0206 */
[----:B------:R-:W-:Y:S01]  /*0e90*/  IMAD.MOV.U32 R23, RZ, RZ, R28 ;  /* 0x000000ffff177224 */ /* 0x000fe200078e001c */
[----:B------:R-:W-:Y:S02]  /*0ea0*/  PRMT R0, R5, 0x7610, R0 ;  /* 0x0000761005007816 */ /* 0x000fe40000000000 */
[----:B------:R-:W-:Y:S02]  /*0eb0*/  SEL R124, R4, R3, !P1 ;  /* 0x00000003047c7207 */ /* 0x000fe40004800000 */
[----:B------:R-:W-:-:S07]  /*0ec0*/  SEL R123, R3, R4, !P1 ;  /* 0x00000004037b7207 */ /* 0x000fce0004800000 */
.L_x_8:
[----:B------:R-:W-:-:S08]  /*0ed0*/  NOP ;  /* 0x0000000000007918 */ /* 0x000fd00000000000 */
[----:B------:R-:W0:Y:S02]  /*0ee0*/  USETMAXREG.TRY_ALLOC.CTAPOOL UP0, 0xe8 ;  /* 0x000000e8000079c8 */ /* 0x000e240008000600 */
[----:B0-----:R-:W-:-:S13]  /*0ef0*/  PLOP3.LUT P0, PT, PT, PT, UP0, 0x80, 0x0 ;  /* 0x000000000000781c */ /* 0x001fda0003f0f008 */
[----:B------:R-:W-:Y:S05]  /*0f00*/  @!P0 BRA `(.L_x_8) ;  /* 0xfffffffc00f08947 */ /* 0x000fea000383ffff */
[----:B------:R-:W-:Y:S01]  /*0f10*/  ULDC.64 UR4, c[0x0][0x598] ;  /* 0x0001660000047ab9 */ /* 0x000fe20000000a00 */
[----:B------:R-:W-:Y:S01]  /*0f20*/  ULDC.64 UR36, c[0x0][0x208] ;  /* 0x0000820000247ab9 */ /* 0x000fe20000000a00 */
[----:B------:R-:W-:-:S04]  /*0f30*/  ISETP.NE.U32.AND P0, PT, RZ, UR4, PT ;  /* 0x00000004ff007c0c */ /* 0x000fc8000bf05070 */
[----:B------:R-:W-:-:S13]  /*0f40*/  ISETP.NE.AND.EX P0, PT, RZ, UR5, PT, P0 ;  /* 0x00000005ff007c0c */ /* 0x000fda000bf05300 */
[----:B------:R-:W-:Y:S05]  /*0f50*/  @!P0 BRA `(.L_x_11) ;  /* 0x00000000001c8947 */ /* 0x000fea0003800000 */
[----:B------:R-:W0:Y:S02]  /*0f60*/  LDC.64 R4, c[0x0][0x598] ;  /* 0x00016600ff047b82 */ /* 0x000e240000000a00 */
[----:B0-----:R-:W2:Y:S02]  /*0f70*/  LDG.E.64 R4, desc[UR36][R4.64] ;  /* 0x0000002404047981 */ /* 0x001ea4000c1e1b00 */
[----:B--2---:R-:W-:-:S04]  /*0f80*/  ISETP.NE.U32.AND P0, PT, R4, RZ, PT ;  /* 0x000000ff0400720c */ /* 0x004fc80003f05070 */
[----:B------:R-:W-:-:S13]  /*0f90*/  ISETP.NE.AND.EX P0, PT, R5, RZ, PT, P0 ;  /* 0x000000ff0500720c */ /* 0x000fda0003f05300 */
[----:B------:R-:W-:Y:S05]  /*0fa0*/  @!P0 BRA `(.L_x_11) ;  /* 0x0000000000088947 */ /* 0x000fea0003800000 */
[----:B------:R0:W5:Y:S01]  /*0fb0*/  LD.E R121, desc[UR36][R4.64] ;  /* 0x0000002404797980 */ /* 0x000162000c101900 */
[----:B------:R-:W-:Y:S05]  /*0fc0*/  BRA `(.L_x_12) ;  /* 0x0000000000247947 */ /* 0x000fea0003800000 */
.L_x_11:
[----:B------:R-:W-:Y:S02]  /*0fd0*/  ULDC.64 UR4, c[0x0][0x588] ;  /* 0x0001620000047ab9 */ /* 0x000fe40000000a00 */
[----:B------:R-:W-:-:S04]  /*0fe0*/  ISETP.NE.U32.AND P0, PT, RZ, UR4, PT ;  /* 0x00000004ff007c0c */ /* 0x000fc8000bf05070 */
[----:B------:R-:W-:-:S13]  /*0ff0*/  ISETP.NE.AND.EX P0, PT, RZ, UR5, PT, P0 ;  /* 0x00000005ff007c0c */ /* 0x000fda000bf05300 */
[----:B------:R-:W-:Y:S05]  /*1000*/  @!P0 BRA `(.L_x_13) ;  /* 0x00000000000c8947 */ /* 0x000fea0003800000 */
[----:B------:R-:W0:Y:S02]  /*1010*/  LDC.64 R4, c[0x0][0x588] ;  /* 0x00016200ff047b82 */ /* 0x000e240000000a00 */
[----:B0-----:R1:W5:Y:S01]  /*1020*/  LDG.E R121, desc[UR36][R4.64] ;  /* 0x0000002404797981 */ /* 0x001362000c1e1900 */
[----:B------:R-:W-:Y:S05]  /*1030*/  BRA `(.L_x_12) ;  /* 0x0000000000087947 */ /* 0x000fea0003800000 */
.L_x_13:
[----:B------:R-:W-:Y:S02]  /*1040*/  ULDC UR4, c[0x0][0x580] ;  /* 0x0001600000047ab9 */ /* 0x000fe40000000800 */
[----:B------:R-:W-:-:S07]  /*1050*/  IMAD.U32 R121, RZ, RZ, UR4 ;  /* 0x00000004ff797e24 */ /* 0x000fce000f8e00ff */
.L_x_12:
[----:B------:R-:W-:Y:S02]  /*1060*/  ULDC.64 UR4, c[0x0][0x5a0] ;  /* 0x0001680000047ab9 */ /* 0x000fe40000000a00 */
[----:B------:R-:W-:-:S04]  /*1070*/  ISETP.NE.U32.AND P0, PT, RZ, UR4, PT ;  /* 0x00000004ff007c0c */ /* 0x000fc8000bf05070 */
[----:B------:R-:W-:-:S13]  /*1080*/  ISETP.NE.AND.EX P0, PT, RZ, UR5, PT, P0 ;  /* 0x00000005ff007c0c */ /* 0x000fda000bf05300 */
[----:B------:R-:W-:Y:S05]  /*1090*/  @!P0 BRA `(.L_x_14) ;  /* 0x00000000001c8947 */ /* 0x000fea0003800000 */
[----:B01----:R-:W0:Y:S02]  /*10a0*/  LDC.64 R4, c[0x0][0x5a0] ;  /* 0x00016800ff047b82 */ /* 0x003e240000000a00 */
[----:B0-----:R-:W2:Y:S02]  /*10b0*/  LDG.E.64 R4, desc[UR36][R4.64] ;  /* 0x0000002404047981 */ /* 0x001ea4000c1e1b00 */
[----:B--2---:R-:W-:-:S04]  /*10c0*/  ISETP.NE.U32.AND P0, PT, R4, RZ, PT ;  /* 0x000000ff0400720c */ /* 0x004fc80003f05070 */
[----:B------:R-:W-:-:S13]  /*10d0*/  ISETP.NE.AND.EX P0, PT, R5, RZ, PT, P0 ;  /* 0x000000ff0500720c */ /* 0x000fda0003f05300 */
[----:B------:R-:W-:Y:S05]  /*10e0*/  @!P0 BRA `(.L_x_14) ;  /* 0x0000000000088947 */ /* 0x000fea0003800000 */
[----:B------:R0:W5:Y:S01]  /*10f0*/  LD.E R122, desc[UR36][R4.64] ;  /* 0x00000024047a7980 */ /* 0x000162000c101900 */
[----:B------:R-:W-:Y:S05]  /*1100*/  BRA `(.L_x_15) ;  /* 0x0000000000247947 */ /* 0x000fea0003800000 */
.L_x_14:
[----:B------:R-:W-:Y:S02]  /*1110*/  ULDC.64 UR4, c[0x0][0x590] ;  /* 0x0001640000047ab9 */ /* 0x000fe40000000a00 */
[----:B------:R-:W-:-:S04]  /*1120*/  ISETP.NE.U32.AND P0, PT, RZ, UR4, PT ;  /* 0x00000004ff007c0c */ /* 0x000fc8000bf05070 */
[----:B------:R-:W-:-:S13]  /*1130*/  ISETP.NE.AND.EX P0, PT, RZ, UR5, PT, P0 ;  /* 0x00000005ff007c0c */ /* 0x000fda000bf05300 */
[----:B------:R-:W-:Y:S05]  /*1140*/  @!P0 BRA `(.L_x_16) ;  /* 0x00000000000c8947 */ /* 0x000fea0003800000 */
[----:B01----:R-:W0:Y:S02]  /*1150*/  LDC.64 R4, c[0x0][0x590] ;  /* 0x00016400ff047b82 */ /* 0x003e240000000a00 */
[----:B0-----:R1:W5:Y:S01]  /*1160*/  LDG.E R122, desc[UR36][R4.64] ;  /* 0x00000024047a7981 */ /* 0x001362000c1e1900 */
[----:B------:R-:W-:Y:S05]  /*1170*/  BRA `(.L_x_15) ;  /* 0x0000000000087947 */ /* 0x000fea0003800000 */
.L_x_16:
[----:B------:R-:W-:Y:S02]  /*1180*/  ULDC UR4, c[0x0][0x584] ;  /* 0x0001610000047ab9 */ /* 0x000fe40000000800 */
[----:B------:R-:W-:-:S07]  /*1190*/  IMAD.U32 R122, RZ, RZ, UR4 ;  /* 0x00000004ff7a7e24 */ /* 0x000fce000f8e00ff */
.L_x_15:
[----:B------:R-:W-:-:S13]  /*11a0*/  LOP3.LUT P0, RZ, R0, 0xff, RZ, 0xc0, !PT ;  /* 0x000000ff00ff7812 */ /* 0x000fda000780c0ff */
[----:B------:R-:W-:Y:S05]  /*11b0*/  @!P0 EXIT ;  /* 0x000000000000894d */ /* 0x000fea0003800000 */
[----:B------:R-:W-:Y:S01]  /*11c0*/  ULDC UR4, c[0x0][0x28c] ;  /* 0x0000a30000047ab9 */ /* 0x000fe20000000800 */
[----:B------:R-:W-:Y:S01]  /*11d0*/  LOP3.LUT R148, R19, 0x1, RZ, 0xfc, !PT ;  /* 0x0000000113947812 */ /* 0x000fe200078efcff */
[----:B------:R-:W-:Y:S01]  /*11e0*/  UIADD3 UR4, UR4, 0x1f, URZ ;  /* 0x0000001f04047890 */ /* 0x000fe2000fffe03f */
[----:B------:R-:W-:Y:S01]  /*11f0*/  UMOV UR38, URZ ;  /* 0x0000003f00267c82 */ /* 0x000fe20008000000 */
[----:B------:R-:W-:Y:S02]  /*1200*/  UMOV UR39, URZ ;  /* 0x0000003f00277c82 */ /* 0x000fe40008000000 */
[----:B------:R-:W-:-:S04]  /*1210*/  USHF.R.S32.HI UR5, URZ, 0x1f, UR4 ;  /* 0x0000001f3f057899 */ /* 0x000fc80008011404 */
[----:B------:R-:W-:-:S04]  /*1220*/  ULEA.HI UR5, UR5, UR4, URZ, 0x5 ;  /* 0x0000000405057291 */ /* 0x000fc8000f8f283f */
[----:B------:R-:W-:-:S12]  /*1230*/  USHF.R.S32.HI UR40, URZ, 0x5, UR5 ;  /* 0x000000053f287899 */ /* 0x000fd80008011405 */
.L_x_214:
[----:B------:R-:W-:Y:S01]  /*1240*/  LOP3.LUT R0, R18, 0x80, RZ, 0xc0, !PT ;  /* 0x0000008012007812 */ /* 0x000fe200078ec0ff */
[----:B--2---:R-:W2:Y:S01]  /*1250*/  S2UR UR6, SR_CgaCtaId ;  /* 0x00000000000679c3 */ /* 0x004ea20000008800 */
[----:B------:R-:W-:Y:S02]  /*1260*/  UMOV UR41, 0x400 ;  /* 0x0000040000297882 */ /* 0x000fe40000000000 */
[----:B------:R-:W-:-:S06]  /*1270*/  SHF.R.U32.HI R0, RZ, 0x7, R0 ;  /* 0x00000007ff007819 */ /* 0x000fcc0000011600 */
[----:B---3--:R-:W3:Y:S01]  /*1280*/  SHFL.IDX PT, R0, R0, RZ, 0x1f ;  /* 0x00001fff00007589 */ /* 0x008ee200000e0000 */
[----:B--2---:R-:W-:Y:S01]  /*1290*/  ULEA UR41, UR6, UR41, 0x18 ;  /* 0x0000002906297291 */ /* 0x004fe2000f8ec03f */
[----:B---3--:R-:W-:-:S13]  /*12a0*/  R2UR UR4, R0 ;  /* 0x00000000000472ca */ /* 0x008fda00000e0000 */
[----:B------:R-:W-:-:S04]  /*12b0*/  ULEA.HI UR5, UR4, UR4, URZ, 0x1 ;  /* 0x0000000404057291 */ /* 0x000fc8000f8f083f */
[----:B------:R-:W-:-:S04]  /*12c0*/  ULOP3.LUT UR5, UR5, 0xffffe, URZ, 0xc0, !UPT ;  /* 0x000ffffe05057892 */ /* 0x000fc8000f8ec03f */
[----:B------:R-:W-:-:S03]  /*12d0*/  UIADD3 UR5, UR4, -UR5, URZ ;  /* 0x8000000504057290 */ /* 0x000fc6000fffe03f */
[----:B------:R-:W-:Y:S01]  /*12e0*/  ULDC UR4, c[0x0][0x28c] ;  /* 0x0000a30000047ab9 */ /* 0x000fe20000000800 */
[----:B------:R-:W-:Y:S01]  /*12f0*/  ULEA UR5, UR5, UR41, 0xc ;  /* 0x0000002905057291 */ /* 0x000fe2000f8e603f */
[----:B------:R-:W-:-:S03]  /*1300*/  ISETP.LT.AND P0, PT, RZ, UR4, PT ;  /* 0x00000004ff007c0c */ /* 0x000fc6000bf01270 */
[----:B------:R-:W-:-:S04]  /*1310*/  UIADD3 UR5, UR5, 0x180, URZ ;  /* 0x0000018005057890 */ /* 0x000fc8000fffe03f */
[----:B------:R-:W-:-:S04]  /*1320*/  USHF.R.U32.HI UR5, URZ, 0x4, UR5 ;  /* 0x000000043f057899 */ /* 0x000fc80008011605 */
[----:B------:R-:W-:Y:S02]  /*1330*/  ULOP3.LUT UR42, UR5, 0x3fff, URZ, 0xc0, !UPT ;  /* 0x00003fff052a7892 */ /* 0x000fe4000f8ec03f */
[----:B0---45:R-:W-:Y:S10]  /*1340*/  @P0 BRA `(.L_x_17) ;  /* 0x0000000000400947 */ /* 0x031ff40003800000 */
[----:B------:R-:W-:Y:S01]  /*1350*/  MOV R0, 0x0 ;  /* 0x0000000000007802 */ /* 0x000fe20000000f00 */
[----:B------:R-:W-:Y:S01]  /*1360*/  ULDC.64 UR4, c[0x4][0x68] ;  /* 0x01001a0000047ab9 */ /* 0x000fe20000000a00 */
[----:B------:R-:W-:Y:S01]  /*1370*/  ULDC.64 UR6, c[0x4][0x8] ;  /* 0x0100020000067ab9 */ /* 0x000fe20000000a00 */
[----:B01----:R-:W-:Y:S01]  /*1380*/  IMAD.U32 R4, RZ, RZ, UR4 ;  /* 0x00000004ff047e24 */ /* 0x003fe2000f8e00ff */
[----:B------:R0:W1:Y:S01]  /*1390*/  LDC.64 R14, c[0x4][R0] ;  /* 0x01000000000e7b82 */ /* 0x0000620000000a00 */
[----:B------:R-:W-:Y:S01]  /*13a0*/  IMAD.U32 R5, RZ, RZ, UR5 ;  /* 0x00000005ff057e24 */ /* 0x000fe2000f8e00ff */
[----:B------:R-:W-:Y:S01]  /*13b0*/  ULDC.64 UR4, c[0x4][0x70] ;  /* 0x01001c0000047ab9 */ /* 0x000fe20000000a00 */
[----:B------:R-:W-:Y:S02]  /*13c0*/  IMAD.U32 R10, RZ, RZ, UR6 ;  /* 0x00000006ff0a7e24 */ /* 0x000fe4000f8e00ff */
[----:B------:R-:W-:Y:S02]  /*13d0*/  IMAD.U32 R6, RZ, RZ, UR4 ;  /* 0x00000004ff067e24 */ /* 0x000fe4000f8e00ff */
[----:B------:R-:W-:-:S02]  /*13e0*/  IMAD.U32 R7, RZ, RZ, UR5 ;  /* 0x00000005ff077e24 */ /* 0x000fc4000f8e00ff */
[----:B------:R-:W-:Y:S02]  /*13f0*/  IMAD.U32 R11, RZ, RZ, UR7 ;  /* 0x00000007ff0b7e24 */ /* 0x000fe4000f8e00ff */
[----:B------:R-:W-:Y:S02]  /*1400*/  IMAD.MOV.U32 R8, RZ, RZ, 0x1e1 ;  /* 0x000001e1ff087424 */ /* 0x000fe400078e00ff */
[----:B------:R-:W-:Y:S02]  /*1410*/  IMAD.MOV.U32 R12, RZ, RZ, 0x1 ;  /* 0x00000001ff0c7424 */ /* 0x000fe400078e00ff */
[----:B0-----:R-:W-:-:S07]  /*1420*/  IMAD.MOV.U32 R13, RZ, RZ, RZ ;  /* 0x000000ffff0d7224 */ /* 0x001fce00078e00ff */
[----:B------:R-:W-:-:S07]  /*1430*/  LEPC R20, `(.L_x_17) ;  /* 0x000000001014794e */ /* 0x000fce0000000000 */
[----:B-1---5:R-:W-:Y:S05]  /*1440*/  CALL.ABS.NOINC R14 ;  /* 0x000000000e007343 */ /* 0x022fea0003c00000 */
.L_x_17:
[----:B------:R-:W-:-:S13]  /*1450*/  ISETP.NE.AND P0, PT, R148, 0x3, PT ;  /* 0x000000039400780c */ /* 0x000fda0003f05270 */
[----:B------:R-:W-:Y:S05]  /*1460*/  @!P0 BRA `(.L_x_18) ;  /* 0x0000000000048947 */ /* 0x000fea0003800000 */
[----:B------:R-:W-:Y:S01]  /*1470*/  BPT.TRAP 0x1 ;  /* 0x000000040000795c */ /* 0x000fe20000300000 */
.L_x_18:
[----:B------:R-:W-:Y:S02]  /*1480*/  IMAD.U32 R3, RZ, RZ, UR39 ;  /* 0x00000027ff037e24 */ /* 0x000fe4000f8e00ff */
[----:B------:R-:W-:-:S03]  /*1490*/  IMAD.U32 R0, RZ, RZ, UR38 ;  /* 0x00000026ff007e24 */ /* 0x000fc6000f8e00ff */
[----:B------:R-:W-:Y:S02]  /*14a0*/  LEA R3, R3, UR41, 0x3 ;  /* 0x0000002903037c11 */ /* 0x000fe4000f8e18ff */
[----:B------:R-:W-:-:S04]  /*14b0*/  SHF.L.U32 R0, R0, 0x1f, RZ ;  /* 0x0000001f00007819 */ /* 0x000fc800000006ff */
[----:B------:R2:W3:Y:S01]  /*14c0*/  SYNCS.PHASECHK.TRANS64.TRYWAIT P1, [R3+URZ], R0 ;  /* 0x00000000030075a7 */ /* 0x0004e2000802017f */
[----:B------:R-:W-:Y:S05]  /*14d0*/  @!P0 BRA `(.L_x_19) ;  /* 0x0000000000048947 */ /* 0x000fea0003800000 */
[----:B------:R-:W-:Y:S01]  /*14e0*/  BPT.TRAP 0x1 ;  /* 0x000000040000795c */ /* 0x000fe20000300000 */
.L_x_19:
[----:B---3--:R-:W-:Y:S05]  /*14f0*/  @P1 BRA `(.L_x_20) ;  /* 0x0000000000081947 */ /* 0x008fea0003800000 */
[----:B------:R-:W3:Y:S02]  /*1500*/  SYNCS.PHASECHK.TRANS64.TRYWAIT P1, [R3+URZ], R0 ;  /* 0x00000000030075a7 */ /* 0x000ee4000802017f */
[----:B---3--:R-:W-:Y:S05]  /*1510*/  @!P1 BRA `(.L_x_21) ;  /* 0x0000009800989947 */ /* 0x008fea0003800000 */
.L_x_20:
[----:B------:R-:W-:-:S04]  /*1520*/  UISETP.LT.AND UP0, UPT, UR40, 0x1, UPT ;  /* 0x000000012800788c */ /* 0x000fc8000bf01270 */
[----:B------:R-:W-:-:S06]  /*1530*/  USEL UR4, UR40, 0x1, UP0 ;  /* 0x0000000128047887 */ /* 0x000fcc0008000000 */
[----:B--23--:R-:W-:Y:S01]  /*1540*/  IMAD.U32 R0, RZ, RZ, UR4 ;  /* 0x00000004ff007e24 */ /* 0x00cfe2000f8e00ff */
[----:B------:R-:W-:Y:S05]  /*1550*/  WARPSYNC.ALL ;  /* 0x0000000000007948 */ /* 0x000fea0003800000 */
[----:B------:R-:W-:-:S04]  /*1560*/  IADD3 R0, -R0, UR40, RZ ;  /* 0x0000002800007c10 */ /* 0x000fc8000fffe1ff */
[----:B------:R-:W-:Y:S01]  /*1570*/  ISETP.GE.AND P1, PT, R0, 0x1, PT ;  /* 0x000000010000780c */ /* 0x000fe20003f26270 */
[----:B------:R-:W-:Y:S01]  /*1580*/  UIADD3 UR4, UR41, 0x30180, URZ ;  /* 0x0003018029047890 */ /* 0x000fe2000fffe03f */
[----:B------:R-:W-:Y:S01]  /*1590*/  WARPGROUP.ARRIVE ;  /* 0x00000000000079c5 */ /* 0x000fe20000000000 */
[----:B------:R-:W-:Y:S01]  /*15a0*/  UMOV UR13, 0x80000020 ;  /* 0x80000020000d7882 */ /* 0x000fe20000000000 */
[----:B------:R-:W-:Y:S01]  /*15b0*/  UMOV UR15, 0x80000020 ;  /* 0x80000020000f7882 */ /* 0x000fe20000000000 */
[----:B------:R-:W-:Y:S01]  /*15c0*/  USHF.R.U32.HI UR4, URZ, 0x4, UR4 ;  /* 0x000000043f047899 */ /* 0x000fe20008011604 */
[----:B------:R-:W-:Y:S01]  /*15d0*/  UMOV UR9, UR13 ;  /* 0x0000000d00097c82 */ /* 0x000fe20008000000 */
[----:B------:R-:W-:Y:S02]  /*15e0*/  UMOV UR11, 0x80000020 ;  /* 0x80000020000b7882 */ /* 0x000fe40000000000 */
[----:B------:R-:W-:Y:S02]  /*15f0*/  ULOP3.LUT UR5, UR4, 0x3fff, URZ, 0xc0, !UPT ;  /* 0x00003fff04057892 */ /* 0x000fe4000f8ec03f */
[----:B------:R-:W-:-:S02]  /*1600*/  ULOP3.LUT UR4, UR42, 0x10000, URZ, 0xfc, !UPT ;  /* 0x000100002a047892 */ /* 0x000fc4000f8efc3f */
[----:B------:R-:W-:Y:S02]  /*1610*/  ULOP3.LUT UR5, UR5, 0x10000, URZ, 0xfc, !UPT ;  /* 0x0001000005057892 */ /* 0x000fe4000f8efc3f */
[----:B------:R-:W-:Y:S02]  /*1620*/  ULEA UR12, UR39, UR4, 0xb ;  /* 0x00000004270c7291 */ /* 0x000fe4000f8e583f */
[----:B------:R-:W-:Y:S01]  /*1630*/  UIMAD UR14, UR39, 0xc0, UR5 ;  /* 0x000000c0270e78a4 */ /* 0x000fe2000f8e0205 */
[----:B------:R-:W-:Y:S01]  /*1640*/  UMOV UR17, UR13 ;  /* 0x0000000d00117c82 */ /* 0x000fe20008000000 */
[----:B------:R-:W-:Y:S02]  /*1650*/  UMOV UR19, 0x80000020 ;  /* 0x8000002000137882 */ /* 0x000fe40000000000 */
[----:B------:R-:W-:Y:S01]  /*1660*/  UIADD3 UR10, UR14, 0x40, URZ ;  /* 0x000000400e0a7890 */ /* 0x000fe2000fffe03f */
[----:B------:R-:W-:Y:S01]  /*1670*/  UMOV UR8, UR12 ;  /* 0x0000000c00087c82 */ /* 0x000fe20008000000 */
[----:B------:R-:W-:-:S03]  /*1680*/  UIADD3 UR18, UR14, 0x80, URZ ;  /* 0x000000800e127890 */ /* 0x000fc6000fffe03f */
[----:B------:R-:W-:Y:S01]  /*1690*/  HGMMA.64x16x16.F32 R112, gdesc[UR12], RZ, !UPT, gsb0 ;  /* 0x002000000c7079f0 */ /* 0x000fe2000c0008ff */
[----:B------:R-:W-:Y:S01]  /*16a0*/  UMOV UR16, UR12 ;  /* 0x0000000c00107c82 */ /* 0x000fe20008000000 */
[----:B------:R-:W-:Y:S01]  /*16b0*/  UIADD3 UR6, UR12, 0x200, URZ ;  /* 0x000002000c067890 */ /* 0x000fe2000fffe03f */
[----:B------:R-:W-:Y:S01]  /*16c0*/  UMOV UR22, UR14 ;  /* 0x0000000e00167c82 */ /* 0x000fe20008000000 */
[----:B------:R-:W-:Y:S01]  /*16d0*/  UMOV UR23, UR15 ;  /* 0x0000000f00177c82 */ /* 0x000fe20008000000 */
[----:B------:R-:W-:Y:S02]  /*16e0*/  WARPGROUP.DEPBAR.LE gsb0, 0x0 ;  /* 0x00008000000079c5 */ /* 0x000fe40000010000 */
[----:B------:R-:W-:-:S06]  /*16f0*/  WARPGROUP.ARRIVE ;  /* 0x00000000000079c5 */ /* 0x000fcc0000000000 */
[----:B------:R-:W-:Y:S03]  /*1700*/  HGMMA.64x16x16.F32 R80, gdesc[UR8], RZ, !UPT, gsb0 ;  /* 0x00200000085079f0 */ /* 0x000fe6000c0008ff */
[----:B------:R-:W-:Y:S02]  /*1710*/  WARPGROUP.DEPBAR.LE gsb0, 0x0 ;  /* 0x00008000000079c5 */ /* 0x000fe40000010000 */
[----:B------:R-:W-:-:S06]  /*1720*/  WARPGROUP.ARRIVE ;  /* 0x00000000000079c5 */ /* 0x000fcc0000000000 */
[----:B------:R-:W-:Y:S01]  /*1730*/  HGMMA.64x16x16.F32 R48, gdesc[UR16], RZ, !UPT, gsb0 ;  /* 0x00200000103079f0 */ /* 0x000fe2000c0008ff */
[----:B------:R-:W-:Y:S01]  /*1740*/  UMOV UR16, UR6 ;  /* 0x0000000600107c82 */ /* 0x000fe20008000000 */
[----:B------:R-:W-:Y:S01]  /*1750*/  UMOV UR17, 0x80000020 ;  /* 0x8000002000117882 */ /* 0x000fe20000000000 */
[----:B------:R-:W-:Y:S01]  /*1760*/  UMOV UR8, UR16 ;  /* 0x0000001000087c82 */ /* 0x000fe20008000000 */
[----:B------:R-:W-:Y:S01]  /*1770*/  UMOV UR9, UR17 ;  /* 0x0000001100097c82 */ /* 0x000fe20008000000 */
[----:B------:R-:W-:Y:S01]  /*1780*/  UMOV UR20, UR16 ;  /* 0x0000001000147c82 */ /* 0x000fe20008000000 */
[----:B------:R-:W-:Y:S01]  /*1790*/  UMOV UR21, UR17 ;  /* 0x0000001100157c82 */ /* 0x000fe20008000000 */
[----:B------:R-:W-:Y:S01]  /*17a0*/  UIADD3 UR6, UR12, 0x400, URZ ;  /* 0x000004000c067890 */ /* 0x000fe2000fffe03f */
[----:B------:R-:W-:Y:S02]  /*17b0*/  WARPGROUP.DEPBAR.LE gsb0, 0x0 ;  /* 0x00008000000079c5 */ /* 0x000fe40000010000 */
[----:B------:R-:W-:-:S06]  /*17c0*/  WARPGROUP.ARRIVE ;  /* 0x00000000000079c5 */ /* 0x000fcc0000000000 */
[----:B------:R-:W-:Y:S01]  /*17d0*/  HGMMA.64x16x16.F32 R40, gdesc[UR16], RZ, !UPT, gsb0 ;  /* 0x00200000102879f0 */ /* 0x000fe2000c0008ff */
[----:B------:R-:W-:Y:S01]  /*17e0*/  UIADD3 UR16, UR12, 0x600, URZ ;  /* 0x000006000c107890 */ /* 0x000fe2000fffe03f */
[----:B------:R-:W-:Y:S01]  /*17f0*/  UMOV UR17, 0x80000020 ;  /* 0x8000002000117882 */ /* 0x000fe20000000000 */
[----:B------:R-:W-:Y:S02]  /*1800*/  WARPGROUP.DEPBAR.LE gsb0, 0x0 ;  /* 0x00008000000079c5 */ /* 0x000fe40000010000 */
[----:B------:R-:W-:-:S06]  /*1810*/  WARPGROUP.ARRIVE ;  /* 0x00000000000079c5 */ /* 0x000fcc0000000000 */
[----:B------:R-:W-:Y:S03]  /*1820*/  HGMMA.64x16x16.F32 R72, gdesc[UR8], RZ, !UPT, gsb0 ;  /* 0x00200000084879f0 */ /* 0x000fe6000c0008ff */
[----:B------:R-:W-:Y:S02]  /*1830*/  WARPGROUP.DEPBAR.LE gsb0, 0x0 ;  /* 0x00008000000079c5 */ /* 0x000fe40000010000 */
[----:B------:R-:W-:-:S06]  /*1840*/  WARPGROUP.ARRIVE ;  /* 0x00000000000079c5 */ /* 0x000fcc0000000000 */
[----:B------:R-:W-:Y:S01]  /*1850*/  HGMMA.64x16x16.F32 R104, gdesc[UR20], RZ, !UPT, gsb0 ;  /* 0x00200000146879f0 */ /* 0x000fe2000c0008ff */
[----:B------:R-:W-:Y:S01]  /*1860*/  UMOV UR22, UR14 ;  /* 0x0000000e00167c82 */ /* 0x000fe20008000000 */
[----:B------:R-:W-:Y:S01]  /*1870*/  UMOV UR23, UR15 ;  /* 0x0000000f00177c82 */ /* 0x000fe20008000000 */
[----:B------:R-:W-:Y:S01]  /*1880*/  UMOV UR20, UR6 ;  /* 0x0000000600147c82 */ /* 0x000fe20008000000 */
[----:B------:R-:W-:Y:S01]  /*1890*/  UMOV UR21, 0x80000020 ;  /* 0x8000002000157882 */ /* 0x000fe20000000000 */
[----:B------:R-:W-:Y:S01]  /*18a0*/  UMOV UR8, UR20 ;  /* 0x0000001400087c82 */ /* 0x000fe20008000000 */
[----:B------:R-:W-:Y:S01]  /*18b0*/  UMOV UR9, UR21 ;  /* 0x0000001500097c82 */ /* 0x000fe20008000000 */
[----:B------:R-:W-:Y:S01]  /*18c0*/  UIADD3 UR6, UR12, 0x202, URZ ;  /* 0x000002020c067890 */ /* 0x000fe2000fffe03f */
[----:B------:R-:W-:Y:S02]  /*18d0*/  WARPGROUP.DEPBAR.LE gsb0, 0x0 ;  /* 0x00008000000079c5 */ /* 0x000fe40000010000 */
[----:B------:R-:W-:-:S06]  /*18e0*/  WARPGROUP.ARRIVE ;  /* 0x00000000000079c5 */ /* 0x000fcc0000000000 */
[----:B------:R-:W-:Y:S01]  /*18f0*/  HGMMA.64x16x16.F32 R96, gdesc[UR20], RZ, !UPT, gsb0 ;  /* 0x00200000146079f0 */ /* 0x000fe2000c0008ff */
[----:B------:R-:W-:Y:S01]  /*1900*/  UMOV UR22, UR18 ;  /* 0x0000001200167c82 */ /* 0x000fe20008000000 */
[----:B------:R-:W-:Y:S01]  /*1910*/  UMOV UR23, UR19 ;  /* 0x0000001300177c82 */ /* 0x000fe20008000000 */
        /* <DEDUP_REMOVED lines=8> */
[----:B------:R-:W-:Y:S01]  /*19a0*/  UIADD3 UR22, UR14, 0x82, URZ ;  /* 0x000000820e167890 */ /* 0x000fe2000fffe03f */
[----:B------:R-:W-:Y:S01]  /*19b0*/  UMOV UR23, 0x80000020 ;  /* 0x8000002000177882 */ /* 0x000fe20000000000 */
        /* <DEDUP_REMOVED lines=8> */
[----:B------:R-:W-:Y:S02]  /*1a40*/  UIADD3 UR8, UR12, 0x2, URZ ;  /* 0x000000020c087890 */ /* 0x000fe4000fffe03f */
[----:B------:R-:W-:Y:S01]  /*1a50*/  UIADD3 UR10, UR14, 0x2, URZ ;  /* 0x000000020e0a7890 */ /* 0x000fe2000fffe03f */
[----:B------:R-:W-:Y:S01]  /*1a60*/  UMOV UR9, 0x80000020 ;  /* 0x8000002000097882 */ /* 0x000fe20000000000 */
[----:B------:R-:W-:Y:S01]  /*1a70*/  UMOV UR11, 0x80000020 ;  /* 0x80000020000b7882 */ /* 0x000fe20000000000 */
[----:B------:R-:W-:Y:S02]  /*1a80*/  UMOV UR21, UR9 ;  /* 0x0000000900157c82 */ /* 0x000fe40008000000 */
[----:B------:R-:W-:Y:S01]  /*1a90*/  UMOV UR20, UR8 ;  /* 0x0000000800147c82 */ /* 0x000fe20008000000 */
[----:B------:R-:W-:Y:S02]  /*1aa0*/  WARPGROUP.DEPBAR.LE gsb0, 0x0 ;  /* 0x00008000000079c5 */ /* 0x000fe40000010000 */
[----:B------:R-:W-:-:S06]  /*1ab0*/  WARPGROUP.ARRIVE ;  /* 0x00000000000079c5 */ /* 0x000fcc0000000000 */
[----:B------:R-:W-:Y:S01]  /*1ac0*/  HGMMA.64x16x16.F32 R88, gdesc[UR16], RZ, !UPT, gsb0 ;  /* 0x00200000105879f0 */ /* 0x000fe2000c0008ff */
[----:B------:R-:W-:Y:S01]  /*1ad0*/  UIADD3 UR18, UR14, 0x42, URZ ;  /* 0x000000420e127890 */ /* 0x000fe2000fffe03f */
[----:B------:R-:W-:Y:S01]  /*1ae0*/  UMOV UR16, UR8 ;  /* 0x0000000800107c82 */ /* 0x000fe20008000000 */
[----:B------:R-:W-:Y:S01]  /*1af0*/  UMOV UR17, UR9 ;  /* 0x0000000900117c82 */ /* 0x000fe20008000000 */
[----:B------:R-:W-:Y:S01]  /*1b00*/  UMOV UR19, 0x80000020 ;  /* 0x8000002000137882 */ /* 0x000fe20000000000 */
[----:B------:R-:W-:Y:S02]  /*1b10*/  WARPGROUP.DEPBAR.LE gsb0, 0x0 ;  /* 0x00008000000079c5 */ /* 0x000fe40000010000 */
[----:B------:R-:W-:-:S06]  /*1b20*/  WARPGROUP.ARRIVE ;  /* 0x00000000000079c5 */ /* 0x000fcc0000000000 */
[----:B------:R-:W-:Y:S03]  /*1b30*/  HGMMA.64x16x16.F32 R112, gdesc[UR8], R112, gsb0 ;  /* 0x00200000087079f0 */ /* 0x000fe60008000870 */
[----:B------:R-:W-:Y:S02]  /*1b40*/  WARPGROUP.DEPBAR.LE gsb0, 0x0 ;  /* 0x00008000000079c5 */ /* 0x000fe40000010000 */
[----:B------:R-:W-:-:S06]  /*1b50*/  WARPGROUP.ARRIVE ;  /* 0x00000000000079c5 */ /* 0x000fcc0000000000 */
[----:B------:R-:W-:Y:S03]  /*1b60*/  HGMMA.64x16x16.F32 R80, gdesc[UR16], R80, gsb0 ;  /* 0x00200000105079f0 */ /* 0x000fe60008000850 */
[----:B------:R-:W-:Y:S02]  /*1b70*/  WARPGROUP.DEPBAR.LE gsb0, 0x0 ;  /* 0x00008000000079c5 */ /* 0x000fe40000010000 */
[----:B------:R-:W-:-:S06]  /*1b80*/  WARPGROUP.ARRIVE ;  /* 0x00000000000079c5 */ /* 0x000fcc0000000000 */
[----:B------:R-:W-:Y:S01]  /*1b90*/  HGMMA.64x16x16.F32 R48, gdesc[UR20], R48, gsb0 ;  /* 0x00200000143079f0 */ /* 0x000fe20008000830 */
[----:B------:R-:W-:Y:S01]  /*1ba0*/  UMOV UR20, UR6 ;  /* 0x0000000600147c82 */ /* 0x000fe20008000000 */
[----:B------:R-:W-:Y:S01]  /*1bb0*/  UMOV UR21, 0x80000020 ;  /* 0x8000002000157882 */ /* 0x000fe20000000000 */
[----:B------:R-:W-:Y:S01]  /*1bc0*/  UMOV UR16, UR20 ;  /* 0x0000001400107c82 */ /* 0x000fe20008000000 */
[----:B------:R-:W-:Y:S01]  /*1bd0*/  UMOV UR17, UR21 ;  /* 0x0000001500117c82 */ /* 0x000fe20008000000 */
[----:B------:R-:W-:Y:S01]  /*1be0*/  UMOV UR8, UR20 ;  /* 0x0000001400087c82 */ /* 0x000fe20008000000 */
[----:B------:R-:W-:Y:S01]  /*1bf0*/  UMOV UR9, UR21 ;  /* 0x0000001500097c82 */ /* 0x000fe20008000000 */
[----:B------:R-:W-:Y:S02]  /*1c00*/  UIADD3 UR6, UR12, 0x402, URZ ;  /* 0x000004020c067890 */ /* 0x000fe4000fffe03f */
[----:B------:R-:W-:Y:S01]  /*1c10*/  UIADD3 UR12, UR12, 0x602, URZ ;  /* 0x000006020c0c7890 */ /* 0x000fe2000fffe03f */
[----:B------:R-:W-:-:S02]  /*1c20*/  WARPGROUP.DEPBAR.LE gsb0, 0x0 ;  /* 0x00008000000079c5 */ /* 0x000fc40000010000 */
        /* <DEDUP_REMOVED lines=37> */
[----:B------:R-:W-:Y:S03]  /*1e80*/  HGMMA.64x16x16.F32 R88, gdesc[UR8], R88, gsb0 ;  /* 0x00200000085879f0 */ /* 0x000fe60008000858 */
[----:B------:R-:W-:Y:S02]  /*1e90*/  WARPGROUP.DEPBAR.LE gsb0, 0x0 ;  /* 0x00008000000079c5 */ /* 0x000fe40000010000 */
[----:B------:R-:W-:Y:S05]  /*1ea0*/  @!P1 BRA `(.L_x_22) ;  /* 0x0000000800d09947 */ /* 0x000fea0003800000 */
[----:B------:R-:W-:Y:S01]  /*1eb0*/  UIADD3 UR6, UR39, 0x1, URZ ;  /* 0x0000000127067890 */ /* 0x000fe2000fffe03f */
[----:B------:R-:W-:Y:S02]  /*1ec0*/  IMAD.MOV.U32 R3, RZ, RZ, R0 ;  /* 0x000000ffff037224 */ /* 0x000fe400078e0000 */
[----:B01----:R-:W-:Y:S01]  /*1ed0*/  IMAD.U32 R4, RZ, RZ, UR39 ;  /* 0x00000027ff047e24 */ /* 0x003fe2000f8e00ff */
[----:B------:R-:W-:-:S04]  /*1ee0*/  UISETP.NE.AND UP0, UPT, UR6, 0x6, UPT ;  /* 0x000000060600788c */ /* 0x000fc8000bf05270 */
[----:B------:R-:W-:Y:S02]  /*1ef0*/  USEL UR7, URZ, 0x1, UP0 ;  /* 0x000000013f077887 */ /* 0x000fe40008000000 */
[----:B------:R-:W-:Y:S02]  /*1f00*/  USEL UR6, UR6, URZ, UP0 ;  /* 0x0000003f06067287 */ /* 0x000fe40008000000 */
[----:B------:R-:W-:-:S06]  /*1f10*/  ULOP3.LUT UR7, UR38, UR7, URZ, 0x3c, !UPT ;  /* 0x0000000726077292 */ /* 0x000fcc000f8e3c3f */
[----:B------:R-:W-:-:S07]  /*1f20*/  IMAD.U32 R7, RZ, RZ, UR7 ;  /* 0x00000007ff077e24 */ /* 0x000fce000f8e00ff */
.L_x_29:
[----:B------:R-:W-:Y:S05]  /*1f30*/  @!P0 BRA `(.L_x_23) ;  /* 0x0000000000048947 */ /* 0x000fea0003800000 */
[----:B------:R-:W-:Y:S01]  /*1f40*/  BPT.TRAP 0x1 ;  /* 0x000000040000795c */ /* 0x000fe20000300000 */
.L_x_23:
[----:B------:R-:W-:Y:S01]  /*1f50*/  ULEA UR7, UR6, UR41, 0x3 ;  /* 0x0000002906077291 */ /* 0x000fe2000f8e183f */
[----:B------:R-:W-:-:S08]  /*1f60*/  SHF.L.U32 R5, R7, 0x1f, RZ ;  /* 0x0000001f07057819 */ /* 0x000fd000000006ff */
[----:B------:R0:W1:Y:S01]  /*1f70*/  SYNCS.PHASECHK.TRANS64.TRYWAIT P1, [UR7], R5 ;  /* 0x00000005ff0075a7 */ /* 0x0000620008020147 */
[----:B------:R-:W-:Y:S05]  /*1f80*/  @!P0 BRA `(.L_x_24) ;  /* 0x0000000000048947 */ /* 0x000fea0003800000 */
[----:B------:R-:W-:Y:S01]  /*1f90*/  BPT.TRAP 0x1 ;  /* 0x000000040000795c */ /* 0x000fe20000300000 */
.L_x_24:
[----:B-1----:R-:W-:Y:S05]  /*1fa0*/  @P1 BRA `(.L_x_25) ;  /* 0x0000000000081947 */ /* 0x002fea0003800000 */
[----:B------:R-:W1:Y:S02]  /*1fb0*/  SYNCS.PHASECHK.TRANS64.TRYWAIT P1, [UR7], R5 ;  /* 0x00000005ff0075a7 */ /* 0x000e640008020147 */
[----:B-1----:R-:W-:Y:S05]  /*1fc0*/  @!P1 BRA `(.L_x_26) ;  /* 0x0000009000009947 */ /* 0x002fea0003800000 */
.L_x_25:
[----:B------:R-:W-:Y:S01]  /*1fd0*/  ULEA UR12, UR6, UR4, 0xb ;  /* 0x00000004060c7291 */ /* 0x000fe2000f8e583f */
[----:B------:R-:W-:Y:S01]  /*1fe0*/  WARPGROUP.ARRIVE ;  /* 0x00000000000079c5 */ /* 0x000fe20000000000 */
[----:B------:R-:W-:Y:S01]  /*1ff0*/  UIMAD UR14, UR6, 0xc0, UR5 ;  /* 0x000000c0060e78a4 */ /* 0x000fe2000f8e0205 */
[----:B------:R-:W-:Y:S01]  /*2000*/  UMOV UR13, 0x80000020 ;  /* 0x80000020000d7882 */ /* 0x000fe20000000000 */
[----:B------:R-:W-:Y:S02]  /*2010*/  UMOV UR15, 0x80000020 ;  /* 0x80000020000f7882 */ /* 0x000fe40000000000 */
[----:B------:R-:W-:Y:S01]  /*2020*/  UIADD3 UR10, UR14, 0x40, URZ ;  /* 0x000000400e0a7890 */ /* 0x000fe2000fffe03f */
[----:B------:R-:W-:Y:S01]  /*2030*/  UMOV UR8, UR12 ;  /* 0x0000000c00087c82 */ /* 0x000fe20008000000 */
[----:B------:R-:W-:Y:S01]  /*2040*/  UMOV UR9, UR13 ;  /* 0x0000000d00097c82 */ /* 0x000fe20008000000 */
[----:B------:R-:W-:Y:S02]  /*2050*/  UMOV UR11, 0x80000020 ;  /* 0x80000020000b7882 */ /* 0x000fe40000000000 */
[----:B------:R-:W-:Y:S01]  /*2060*/  HGMMA.64x16x16.F32 R112, gdesc[UR12], R112, gsb0 ;  /* 0x002000000c7079f0 */ /* 0x000fe20008000870 */
[----:B------:R-:W-:Y:S01]  /*2070*/  UIADD3 UR18, UR14, 0x80, URZ ;  /* 0x000000800e127890 */ /* 0x000fe2000fffe03f */
[----:B------:R-:W-:Y:S01]  /*2080*/  UMOV UR16, UR12 ;  /* 0x0000000c00107c82 */ /* 0x000fe20008000000 */
[----:B------:R-:W-:Y:S01]  /*2090*/  UMOV UR17, UR13 ;  /* 0x0000000d00117c82 */ /* 0x000fe20008000000 */
[----:B------:R-:W-:Y:S01]  /*20a0*/  UMOV UR19, 0x80000020 ;  /* 0x8000002000137882 */ /* 0x000fe20000000000 */
[----:B------:R-:W-:Y:S01]  /*20b0*/  UIADD3 UR7, UR12, 0x200, URZ ;  /* 0x000002000c077890 */ /* 0x000fe2000fffe03f */
[----:B------:R-:W-:Y:S01]  /*20c0*/  UMOV UR22, UR14 ;  /* 0x0000000e00167c82 */ /* 0x000fe20008000000 */
[----:B------:R-:W-:Y:S01]  /*20d0*/  UMOV UR23, UR15 ;  /* 0x0000000f00177c82 */ /* 0x000fe20008000000 */
[----:B------:R-:W-:-:S02]  /*20e0*/  WARPGROUP.DEPBAR.LE gsb0, 0x0 ;  /* 0x00008000000079c5 */ /* 0x000fc40000010000 */
        /* <DEDUP_REMOVED lines=14> */
[----:B------:R-:W-:Y:S01]  /*21d0*/  HGMMA.64x16x16.F32 R40, gdesc[UR16], R40, gsb0 ;  /* 0x00200000102879f0 */ /* 0x000fe20008000828 */
[----:B------:R-:W-:Y:S01]  /*21e0*/  UIADD3 UR16, UR12, 0x600, URZ ;  /* 0x000006000c107890 */ /* 0x000fe2000fffe03f */
[----:B------:R-:W-:Y:S01]  /*21f0*/  UMOV UR17, 0x80000020 ;  /* 0x8000002000117882 */ /* 0x000fe20000000000 */
[----:B------:R-:W-:Y:S02]  /*2200*/  WARPGROUP.DEPBAR.LE gsb0, 0x0 ;  /* 0x00008000000079c5 */ /* 0x000fe40000010000 */
[----:B------:R-:W-:-:S06]  /*2210*/  WARPGROUP.ARRIVE ;  /* 0x00000000000079c5 */ /* 0x000fcc0000000000 */
[----:B------:R-:W-:Y:S03]  /*2220*/  HGMMA.64x16x16.F32 R72, gdesc[UR8], R72, gsb0 ;  /* 0x00200000084879f0 */ /* 0x000fe60008000848 */
[----:B------:R-:W-:Y:S02]  /*2230*/  WARPGROUP.DEPBAR.LE gsb0, 0x0 ;  /* 0x00008000000079c5 */ /* 0x000fe40000010000 */
[----:B------:R-:W-:-:S06]  /*2240*/  WARPGROUP.ARRIVE ;  /* 0x00000000000079c5 */ /* 0x000fcc0000000000 */
[----:B------:R-:W-:Y:S01]  /*2250*/  HGMMA.64x16x16.F32 R104, gdesc[UR20], R104, gsb0 ;  /* 0x00200000146879f0 */ /* 0x000fe20008000868 */
        /* <DEDUP_REMOVED lines=9> */
[----:B------:R-:W-:Y:S01]  /*22f0*/  HGMMA.64x16x16.F32 R96, gdesc[UR20], R96, gsb0 ;  /* 0x00200000146079f0 */ /* 0x000fe20008000860 */
[----:B------:R-:W-:Y:S01]  /*2300*/  UMOV UR22, UR18 ;  /* 0x0000001200167c82 */ /* 0x000fe20008000000 */
[----:B------:R-:W-:Y:S01]  /*2310*/  UMOV UR23, UR19 ;  /* 0x0000001300177c82 */ /* 0x000fe20008000000 */
        /* <DEDUP_REMOVED lines=8> */
[----:B------:R-:W-:Y:S01]  /*23a0*/  UIADD3 UR22, UR14, 0x82, URZ ;  /* 0x000000820e167890 */ /* 0x000fe2000fffe03f */
[----:B------:R-:W-:Y:S01]  /*23b0*/  UMOV UR23, 0x80000020 ;  /* 0x8000002000177882 */ /* 0x000fe20000000000 */
        /* <DEDUP_REMOVED lines=13> */
[----:B------:R-:W-:Y:S02]  /*2490*/  UIADD3 UR16, UR12, 0x2, URZ ;  /* 0x000000020c107890 */ /* 0x000fe4000fffe03f */
[----:B------:R-:W-:Y:S01]  /*24a0*/  UIADD3 UR18, UR14, 0x2, URZ ;  /* 0x000000020e127890 */ /* 0x000fe2000fffe03f */
[----:B------:R-:W-:Y:S01]  /*24b0*/  UMOV UR17, 0x80000020 ;  /* 0x8000002000117882 */ /* 0x000fe20000000000 */
[----:B------:R-:W-:Y:S01]  /*24c0*/  UMOV UR19, 0x80000020 ;  /* 0x8000002000137882 */ /* 0x000fe20000000000 */
[----:B------:R-:W-:Y:S02]  /*24d0*/  UMOV UR9, UR17 ;  /* 0x0000001100097c82 */ /* 0x000fe40008000000 */
[----:B------:R-:W-:Y:S01]  /*24e0*/  UMOV UR8, UR16 ;  /* 0x0000001000087c82 */ /* 0x000fe20008000000 */
[----:B------:R-:W-:Y:S01]  /*24f0*/  UMOV UR20, UR16 ;  /* 0x0000001000147c82 */ /* 0x000fe20008000000 */
[----:B------:R-:W-:Y:S01]  /*2500*/  UMOV UR21, UR17 ;  /* 0x0000001100157c82 */ /* 0x000fe20008000000 */
        /* <DEDUP_REMOVED lines=58> */
[----:B------:R-:W-:Y:S01]  /*28b0*/  BPT.TRAP 0x1 ;  /* 0x000000040000795c */ /* 0x000fe20000300000 */
.L_x_27:
[----:B------:R-:W-:-:S13]  /*28c0*/  ISETP.NE.AND P1, PT, R22, RZ, PT ;  /* 0x000000ff1600720c */ /* 0x000fda0003f25270 */
[----:B01----:R-:W-:-:S05]  /*28d0*/  @P1 LEA R5, R4, UR41, 0x3 ;  /* 0x0000002904051c11 */ /* 0x003fca000f8e18ff */
[----:B------:R-:W-:-:S05]  /*28e0*/  @P1 VIADD R5, R5, 0x30 ;  /* 0x0000003005051836 */ /* 0x000fca0000000000 */
[----:B------:R-:W-:-:S04]  /*28f0*/  @P1 PRMT R5, R120, 0x654, R5 ;  /* 0x0000065478051816 */ /* 0x000fc80000000005 */
[----:B------:R0:W-:Y:S01]  /*2900*/  @P1 SYNCS.ARRIVE.TRANS64.RED.A1T0 RZ, [R5+URZ], RZ ;  /* 0x000000ff05ff19a7 */ /* 0x0001e2000810043f */
[----:B------:R-:W-:-:S13]  /*2910*/  ISETP.GT.U32.AND P1, PT, R19, 0x1, PT ;  /* 0x000000011300780c */ /* 0x000fda0003f24070 */
[----:B0-----:R-:W-:Y:S05]  /*2920*/  @P1 BRA `(.L_x_28) ;  /* 0x0000000000041947 */ /* 0x001fea0003800000 */
[----:B------:R-:W-:Y:S01]  /*2930*/  BPT.TRAP 0x1 ;  /* 0x000000040000795c */ /* 0x000fe20000300000 */
.L_x_28:
[----:B------:R-:W-:Y:S01]  /*2940*/  UIADD3 UR6, UR6, 0x1, URZ ;  /* 0x0000000106067890 */ /* 0x000fe2000fffe03f */
[C---:B------:R-:W-:Y:S01]  /*2950*/  ISETP.GT.AND P2, PT, R3.reuse, 0x1, PT ;  /* 0x000000010300780c */ /* 0x040fe20003f44270 */
[----:B------:R-:W-:Y:S02]  /*2960*/  VIADD R4, R4, 0x1 ;  /* 0x0000000104047836 */ /* 0x000fe40000000000 */
[----:B------:R-:W-:Y:S01]  /*2970*/  UISETP.NE.AND UP0, UPT, UR6, 0x6, UPT ;  /* 0x000000060600788c */ /* 0x000fe2000bf05270 */
[----:B------:R-:W-:Y:S02]  /*2980*/  VIADD R3, R3, 0xffffffff ;  /* 0xffffffff03037836 */ /* 0x000fe40000000000 */
[C---:B------:R-:W-:Y:S01]  /*2990*/  ISETP.NE.AND P1, PT, R4.reuse, 0x6, PT ;  /* 0x000000060400780c */ /* 0x040fe20003f25270 */
[----:B------:R-:W-:Y:S02]  /*29a0*/  USEL UR7, URZ, 0x1, UP0 ;  /* 0x000000013f077887 */ /* 0x000fe40008000000 */
[----:B------:R-:W-:Y:S01]  /*29b0*/  USEL UR6, UR6, URZ, UP0 ;  /* 0x0000003f06067287 */ /* 0x000fe20008000000 */
[----:B------:R-:W-:-:S03]  /*29c0*/  SEL R4, R4, RZ, P1 ;  /* 0x000000ff04047207 */ /* 0x000fc60000800000 */
[----:B------:R-:W-:Y:S01]  /*29d0*/  LOP3.LUT R7, R7, UR7, RZ, 0x3c, !PT ;  /* 0x0000000707077c12 */ /* 0x000fe2000f8e3cff */
[----:B------:R-:W-:Y:S07]  /*29e0*/  @P2 BRA `(.L_x_29) ;  /* 0xfffffff400502947 */ /* 0x000fee000383ffff */
.L_x_22:
[----:B------:R-:W2:Y:S02]  /*29f0*/  LDC R3, c[0x0][0x28c] ;  /* 0x0000a300ff037b82 */ /* 0x000ea40000000800 */
[----:B--2---:R-:W-:-:S13]  /*2a00*/  ISETP.GE.AND P1, PT, R3, 0x1, PT ;  /* 0x000000010300780c */ /* 0x004fda0003f26270 */
[----:B------:R-:W-:Y:S05]  /*2a10*/  @!P1 BRA `(.L_x_30) ;  /* 0x0000000000389947 */ /* 0x000fea0003800000 */
[----:B------:R-:W-:Y:S05]  /*2a20*/  @!P0 BRA `(.L_x_31) ;  /* 0x0000000000048947 */ /* 0x000fea0003800000 */
[----:B------:R-:W-:Y:S01]  /*2a30*/  BPT.TRAP 0x1 ;  /* 0x000000040000795c */ /* 0x000fe20000300000 */
.L_x_31:
[----:B------:R-:W-:-:S13]  /*2a40*/  ISETP.NE.AND P0, PT, R22, RZ, PT ;  /* 0x000000ff1600720c */ /* 0x000fda0003f05270 */
[----:B------:R-:W-:-:S04]  /*2a50*/  @P0 VIADD R0, R0, UR39 ;  /* 0x0000002700000c36 */ /* 0x000fc80008000000 */
[----:B01----:R-:W-:-:S05]  /*2a60*/  @P0 IMAD.WIDE.U32 R4, R0, -0x55555555, RZ ;  /* 0xaaaaaaab00040825 */ /* 0x003fca00078e00ff */
[----:B------:R-:W-:-:S05]  /*2a70*/  @P0 SHF.R.U32.HI R5, RZ, 0x2, R5 ;  /* 0x00000002ff050819 */ /* 0x000fca0000011605 */
[----:B------:R-:W-:-:S05]  /*2a80*/  @P0 IMAD R0, R5, -0x6, R0 ;  /* 0xfffffffa05000824 */ /* 0x000fca00078e0200 */
[----:B------:R-:W-:-:S05]  /*2a90*/  @P0 LEA R0, R0, UR41, 0x3 ;  /* 0x0000002900000c11 */ /* 0x000fca000f8e18ff */
[----:B------:R-:W-:-:S05]  /*2aa0*/  @P0 VIADD R3, R0, 0x30 ;  /* 0x0000003000030836 */ /* 0x000fca0000000000 */
[----:B------:R-:W-:-:S04]  /*2ab0*/  @P0 PRMT R3, R120, 0x654, R3 ;  /* 0x0000065478030816 */ /* 0x000fc80000000003 */
[----:B------:R2:W-:Y:S01]  /*2ac0*/  @P0 SYNCS.ARRIVE.TRANS64.RED.A1T0 RZ, [R3+URZ], RZ ;  /* 0x000000ff03ff09a7 */ /* 0x0005e2000810043f */
[----:B------:R-:W-:-:S13]  /*2ad0*/  ISETP.GT.U32.AND P0, PT, R19, 0x1, PT ;  /* 0x000000011300780c */ /* 0x000fda0003f04070 */
[----:B--2---:R-:W-:Y:S05]  /*2ae0*/  @P0 BRA `(.L_x_30) ;  /* 0x0000000000040947 */ /* 0x004fea0003800000 */
[----:B------:R-:W-:Y:S01]  /*2af0*/  BPT.TRAP 0x1 ;  /* 0x000000040000795c */ /* 0x000fe20000300000 */
.L_x_30:
[----:B------:R-:W2:Y:S01]  /*2b00*/  LDC R9, c[0x0][0x288] ;  /* 0x0000a200ff097b82 */ /* 0x000ea20000000800 */
[--C-:B------:R-:W-:Y:S01]  /*2b10*/  SHF.R.U32.HI R0, RZ, 0x2, R18.reuse ;  /* 0x00000002ff007819 */ /* 0x100fe20000011612 */
[----:B------:R-:W-:Y:S01]  /*2b20*/  IMAD R13, R124, 0x30, RZ ;  /* 0x000000307c0d7824 */ /* 0x000fe200078e02ff */
[----:B01----:R-:W-:Y:S01]  /*2b30*/  SHF.R.U32.HI R5, RZ, 0x7, R18 ;  /* 0x00000007ff057819 */ /* 0x003fe20000011612 */
[----:B------:R-:W-:Y:S01]  /*2b40*/  UIADD3 UR39, UR40, UR39, URZ ;  /* 0x0000002728277290 */ /* 0x000fe2000fffe03f */
[C---:B------:R-:W-:Y:S01]  /*2b50*/  LOP3.LUT R4, R18.reuse, 0x60, RZ, 0xc0, !PT ;  /* 0x0000006012047812 */ /* 0x040fe200078ec0ff */
[----:B------:R-:W-:Y:S01]  /*2b60*/  IMAD.SHL.U32 R10, R18, 0x2, RZ ;  /* 0x00000002120a7824 */ /* 0x000fe200078e00ff */
[----:B------:R-:W-:Y:S01]  /*2b70*/  LOP3.LUT R3, R0, 0x7, RZ, 0xc0, !PT ;  /* 0x0000000700037812 */ /* 0x000fe200078ec0ff */
[----:B------:R-:W-:Y:S01]  /*2b80*/  UISETP.GT.U32.AND UP0, UPT, UR39, 0x5, UPT ;  /* 0x000000052700788c */ /* 0x000fe2000bf04070 */
[----:B------:R-:W-:Y:S01]  /*2b90*/  LOP3.LUT R0, R5, 0x1, RZ, 0xc0, !PT ;  /* 0x0000000105007812 */ /* 0x000fe200078ec0ff */
[----:B------:R-:W-:Y:S01]  /*2ba0*/  ULDC UR7, c[0x0][0x284] ;  /* 0x0000a10000077ab9 */ /* 0x000fe20000000800 */
[----:B------:R-:W-:Y:S01]  /*2bb0*/  SHF.R.U32.HI R6, RZ, 0x1, R4 ;  /* 0x00000001ff067819 */ /* 0x000fe20000011604 */
[----:B------:R-:W-:Y:S01]  /*2bc0*/  UISETP.LT.U32.AND UP0, UPT, UR40, 0x6, UP0 ;  /* 0x000000062800788c */ /* 0x000fe20008701070 */
[----:B------:R-:W-:Y:S01]  /*2bd0*/  LOP3.LUT R4, R18, 0x3, RZ, 0xc0, !PT ;  /* 0x0000000312047812 */ /* 0x000fe200078ec0ff */
[----:B------:R-:W-:Y:S01]  /*2be0*/  IMAD.SHL.U32 R8, R0, 0x40, RZ ;  /* 0x0000004000087824 */ /* 0x000fe200078e00ff */
[----:B------:R-:W-:Y:S01]  /*2bf0*/  IADD3 R5, RZ, -R6, -R3 ;  /* 0x80000006ff057210 */ /* 0x000fe20007ffe803 */
[----:B------:R-:W-:Y:S01]  /*2c00*/  UISETP.GE.U32.AND UP1, UPT, UR40, 0x6, UPT ;  /* 0x000000062800788c */ /* 0x000fe2000bf26070 */
[----:B------:R-:W-:Y:S01]  /*2c10*/  SHF.R.S32.HI R127, RZ, 0x1f, R23 ;  /* 0x0000001fff7f7819 */ /* 0x000fe20000011417 */
[----:B------:R-:W-:Y:S01]  /*2c20*/  ULDC.64 UR8, c[0x0][0x5d0] ;  /* 0x0001740000087ab9 */ /* 0x000fe20000000a00 */
[----:B------:R-:W-:Y:S01]  /*2c30*/  LOP3.LUT R7, R8, 0x40, R3, 0xe2, !PT ;  /* 0x0000004008077812 */ /* 0x000fe200078ee203 */
[----:B------:R-:W-:Y:S01]  /*2c40*/  IMAD R3, R0, -0x40, R5 ;  /* 0xffffffc000037824 */ /* 0x000fe200078e0205 */
[----:B------:R-:W-:Y:S01]  /*2c50*/  LOP3.LUT R10, R13, 0x6, R10, 0xf8, !PT ;  /* 0x000000060d0a7812 */ /* 0x000fe200078ef80a */
[----:B------:R-:W-:Y:S01]  /*2c60*/  IMAD.SHL.U32 R0, R123, 0x200, RZ ;  /* 0x000002007b007824 */ /* 0x000fe200078e00ff */
[----:B------:R-:W-:Y:S01]  /*2c70*/  UIMAD.WIDE.U32 UR4, UR39, -0x55555555, URZ ;  /* 0xaaaaaaab270478a5 */ /* 0x000fe2000f8e003f */
[----:B--2---:R-:W-:Y:S01]  /*2c80*/  ISETP.GE.AND P0, PT, R13, R9, PT ;  /* 0x000000090d00720c */ /* 0x004fe20003f06270 */
[----:B------:R-:W-:Y:S01]  /*2c90*/  USEL UR6, URZ, 0x1, !UP0 ;  /* 0x000000013f067887 */ /* 0x000fe2000c000000 */
[----:B------:R-:W-:Y:S01]  /*2ca0*/  IMAD R8, R4, -0x2, R9 ;  /* 0xfffffffe04087824 */ /* 0x000fe200078e0209 */
[----:B------:R-:W-:Y:S01]  /*2cb0*/  SHF.R.S32.HI R11, RZ, 0x1f, R10 ;  /* 0x0000001fff0b7819 */ /* 0x000fe2000001140a */
[----:B------:R-:W-:Y:S01]  /*2cc0*/  IMAD R4, R127, UR8, RZ ;  /* 0x000000087f047c24 */ /* 0x000fe2000f8e02ff */
[C---:B------:R-:W-:Y:S01]  /*2cd0*/  ISETP.GE.OR P0, PT, R0.reuse, UR7, P0 ;  /* 0x0000000700007c0c */ /* 0x040fe20008706670 */
[----:B------:R-:W-:Y:S01]  /*2ce0*/  IMAD.WIDE R14, R123, 0x200, RZ ;  /* 0x000002007b0e7825 */ /* 0x000fe200078e02ff */
[----:B------:R-:W-:Y:S01]  /*2cf0*/  USHF.R.U32.HI UR4, URZ, 0x2, UR5 ;  /* 0x000000023f047899 */ /* 0x000fe20008011605 */
[----:B------:R-:W-:Y:S01]  /*2d00*/  IADD3 R3, -R0, UR7, R3 ;  /* 0x0000000700037c10 */ /* 0x000fe2000fffe103 */
[----:B------:R-:W-:Y:S01]  /*2d10*/  ULOP3.LUT UR38, UR38, UR6, URZ, 0x3c, !UPT ;  /* 0x0000000626267292 */ /* 0x000fe2000f8e3c3f */
[C---:B------:R-:W-:Y:S01]  /*2d20*/  IMAD R9, R23.reuse, UR9, R4 ;  /* 0x0000000917097c24 */ /* 0x040fe2000f8e0204 */
[----:B------:R-:W-:Y:S01]  /*2d30*/  UIMAD UR39, UR4, -0x6, UR39 ;  /* 0xfffffffa042778a4 */ /* 0x000fe2000f8e0227 */
[----:B------:R-:W-:Y:S01]  /*2d40*/  IMAD.WIDE.U32 R4, R23, UR8, R10 ;  /* 0x0000000817047c25 */ /* 0x000fe2000f8e000a */
[----:B------:R-:W-:Y:S01]  /*2d50*/  @UP1 ULOP3.LUT UR38, UR38, 0x1, UR4, 0x78, !UPT ;  /* 0x0000000126261892 */ /* 0x000fe2000f8e7804 */
[----:B------:R-:W-:-:S02]  /*2d60*/  LOP3.LUT R7, R14, R7, R6, 0xfe, !PT ;  /* 0x000000070e077212 */ /* 0x000fc400078efe06 */
[----:B------:R-:W-:Y:S02]  /*2d70*/  IMAD.IADD R6, R8, 0x1, -R13 ;  /* 0x0000000108067824 */ /* 0x000fe400078e0a0d */
[----:B------:R-:W-:Y:S02]  /*2d80*/  IMAD.IADD R9, R5, 0x1, R9 ;  /* 0x0000000105097824 */ /* 0x000fe400078e0209 */
[----:B------:R-:W-:Y:S02]  /*2d90*/  IMAD.MOV.U32 R0, RZ, RZ, -0x1 ;  /* 0xffffffffff007424 */ /* 0x000fe400078e00ff */
[----:B------:R-:W-:Y:S01]  /*2da0*/  IMAD.MOV.U32 R8, RZ, RZ, R4 ;  /* 0x000000ffff087224 */ /* 0x000fe200078e0004 */
[----:B------:R-:W-:Y:S06]  /*2db0*/  @P0 BRA `(.L_x_32) ;  /* 0x0000006400180947 */ /* 0x000fec0003800000 */
[----:B------:R-:W0:Y:S01]  /*2dc0*/  LDC.64 R4, c[0x0][0x5c8] ;  /* 0x00017200ff047b82 */ /* 0x000e220000000a00 */
[----:B-----5:R-:W-:Y:S01]  /*2dd0*/  FSETP.NEU.AND P2, PT, R122, RZ, PT ;  /* 0x000000ff7a00720b */ /* 0x020fe20003f4d000 */
[----:B------:R-:W-:Y:S01]  /*2de0*/  BSSY B0, `(.L_x_32) ;  /* 0x0000643000007945 */ /* 0x000fe20003800000 */
[----:B------:R-:W-:-:S04]  /*2df0*/  ISETP.GT.AND P0, PT, R6, RZ, PT ;  /* 0x000000ff0600720c */ /* 0x000fc80003f04270 */
[----:B------:R-:W-:Y:S01]  /*2e00*/  ISETP.GT.AND P1, PT, R3, RZ, P0 ;  /* 0x000000ff0300720c */ /* 0x000fe20000724270 */
[-C--:B0-----:R-:W-:Y:S02]  /*2e10*/  IMAD R12, R15, R4.reuse, RZ ;  /* 0x000000040f0c7224 */ /* 0x081fe400078e02ff */
[----:B------:R-:W-:-:S04]  /*2e20*/  IMAD.WIDE.U32 R132, R7, R4, R8 ;  /* 0x0000000407847225 */ /* 0x000fc800078e0008 */
[----:B------:R-:W-:-:S04]  /*2e30*/  IMAD R9, R7, R5, R12 ;  /* 0x0000000507097224 */ /* 0x000fc800078e020c */
[----:B------:R-:W-:Y:S01]  /*2e40*/  IMAD.IADD R135, R133, 0x1, R9 ;  /* 0x0000000185877824 */ /* 0x000fe200078e0209 */
[----:B------:R-:W-:Y:S06]  /*2e50*/  @!P2 BRA `(.L_x_33) ;  /* 0x0000004400dca947 */ /* 0x000fec0003800000 */
[----:B------:R-:W0:Y:S01]  /*2e60*/  LDC.64 R20, c[0x0][0x5b8] ;  /* 0x00016e00ff147b82 */ /* 0x000e220000000a00 */
[----:B------:R-:W-:-:S07]  /*2e70*/  ULDC.64 UR4, c[0x0][0x5c0] ;  /* 0x0001700000047ab9 */ /* 0x000fce0000000a00 */
[----:B------:R-:W1:Y:S08]  /*2e80*/  LDC.64 R124, c[0x0][0x5b0] ;  /* 0x00016c00ff7c7b82 */ /* 0x000e700000000a00 */
[----:B------:R-:W2:Y:S01]  /*2e90*/  LDC.64 R12, c[0x0][0x5a8] ;  /* 0x00016a00ff0c7b82 */ /* 0x000ea20000000a00 */
[-C--:B0-----:R-:W-:Y:S02]  /*2ea0*/  IMAD R8, R127, R20.reuse, RZ ;  /* 0x000000147f087224 */ /* 0x081fe400078e02ff */
[----:B------:R-:W-:-:S04]  /*2eb0*/  IMAD.WIDE.U32 R126, R23, R20, R10 ;  /* 0x00000014177e7225 */ /* 0x000fc800078e000a */
[----:B------:R-:W-:Y:S02]  /*2ec0*/  IMAD R21, R23, R21, R8 ;  /* 0x0000001517157224 */ /* 0x000fe400078e0208 */
[-C--:B-1----:R-:W-:Y:S02]  /*2ed0*/  IMAD R14, R15, R124.reuse, RZ ;  /* 0x0000007c0f0e7224 */ /* 0x082fe400078e02ff */
[----:B------:R-:W-:Y:S02]  /*2ee0*/  IMAD.IADD R129, R127, 0x1, R21 ;  /* 0x000000017f817824 */ /* 0x000fe400078e0215 */
[----:B------:R-:W-:Y:S02]  /*2ef0*/  IMAD.MOV.U32 R128, RZ, RZ, R126 ;  /* 0x000000ffff807224 */ /* 0x000fe400078e007e */
[C---:B------:R-:W-:Y:S02]  /*2f00*/  IMAD R123, R7.reuse, R125, R14 ;  /* 0x0000007d077b7224 */ /* 0x040fe400078e020e */
[----:B------:R-:W-:-:S04]  /*2f10*/  IMAD.WIDE.U32 R8, R7, R124, R128 ;  /* 0x0000007c07087225 */ /* 0x000fc800078e0080 */
[----:B------:R-:W-:Y:S01]  /*2f20*/  IMAD.IADD R9, R9, 0x1, R123 ;  /* 0x0000000109097824 */ /* 0x000fe200078e027b */
[----:B--2---:R-:W-:-:S04]  /*2f30*/  LEA R14, P2, R8, R12, 0x1 ;  /* 0x0000000c080e7211 */ /* 0x004fc800078408ff */
[----:B------:R-:W-:-:S05]  /*2f40*/  LEA.HI.X R15, R8, R13, R9, 0x1, P2 ;  /* 0x0000000d080f7211 */ /* 0x000fca00010f0c09 */
[----:B------:R0:W2:Y:S01]  /*2f50*/  @P1 LDG.E.LTC128B.U16 R133, desc[UR36][R14.64] ;  /* 0x000000240e851981 */ /* 0x0000a2000c1e1520 */
[----:B------:R-:W-:Y:S01]  /*2f60*/  LEA R8, P2, R132, UR4, 0x1 ;  /* 0x0000000484087c11 */ /* 0x000fe2000f8408ff */
[----:B------:R-:W-:Y:S01]  /*2f70*/  IMAD.WIDE.U32 R130, R7, R124, R10 ;  /* 0x0000007c07827225 */ /* 0x000fe200078e000a */
[----:B------:R-:W-:Y:S01]  /*2f80*/  ISETP.GT.AND P3, PT, R6, 0x1, PT ;  /* 0x000000010600780c */ /* 0x000fe20003f64270 */
[----:B------:R-:W-:Y:S02]  /*2f90*/  BSSY B1, `(.L_x_34) ;  /* 0x0000011000017945 */ /* 0x000fe40003800000 */
[----:B------:R-:W-:Y:S02]  /*2fa0*/  IMAD.IADD R131, R123, 0x1, R131 ;  /* 0x000000017b837824 */ /* 0x000fe400078e0283 */
[----:B------:R-:W-:-:S04]  /*2fb0*/  IMAD.WIDE.U32 R130, R23, R20, R130 ;  /* 0x0000001417827225 */ /* 0x000fc800078e0082 */
[----:B0-----:R-:W-:Y:S01]  /*2fc0*/  IMAD.IADD R15, R21, 0x1, R131 ;  /* 0x00000001150f7824 */ /* 0x001fe200078e0283 */
[----:B------:R-:W-:Y:S02]  /*2fd0*/  LEA R14, P4, R130, R12, 0x1 ;  /* 0x0000000c820e7211 */ /* 0x000fe400078808ff */
[----:B------:R-:W-:Y:S02]  /*2fe0*/  SHF.L.U64.HI R131, R124, 0x3, R125 ;  /* 0x000000037c837819 */ /* 0x000fe4000001027d */
[----:B------:R-:W-:Y:S01]  /*2ff0*/  LEA.HI.X R15, R130, R13, R15, 0x1, P4 ;  /* 0x0000000d820f7211 */ /* 0x000fe200020f0c0f */
[----:B------:R-:W-:Y:S02]  /*3000*/  IMAD.SHL.U32 R130, R124, 0x8, RZ ;  /* 0x000000087c827824 */ /* 0x000fe400078e00ff */
[----:B--2---:R-:W-:-:S05]  /*3010*/  HADD2.F32 R9, -RZ, R133.H0_H0 ;  /* 0x20000085ff097230 */ /* 0x004fca0000004100 */
[----:B------:R-:W-:-:S04]  /*3020*/  FMUL R9, R9, R122 ;  /* 0x0000007a09097220 */ /* 0x000fc80000400000 */
[----:B------:R-:W-:Y:S01]  /*3030*/  FFMA R112, R112, R121, R9 ;  /* 0x0000007970707223 */ /* 0x000fe20000000009 */
[----:B------:R-:W-:Y:S02]  /*3040*/  LEA.HI.X R9, R132, UR5, R135, 0x1, P2 ;  /* 0x0000000584097c11 */ /* 0x000fe400090f0c87 */
[----:B------:R-:W-:Y:S02]  /*3050*/  ISETP.GT.AND P2, PT, R3, RZ, P3 ;  /* 0x000000ff0300720c */ /* 0x000fe40001f44270 */
[----:B------:R-:W-:-:S05]  /*3060*/  F2FP.F16.F32.PACK_AB R112, RZ, R112 ;  /* 0x00000070ff70723e */ /* 0x000fca00000000ff */
[----:B------:R0:W-:Y:S06]  /*3070*/  @P1 STG.E.U16 desc[UR36][R8.64], R112 ;  /* 0x0000007008001986 */ /* 0x0001ec000c101524 */
[----:B------:R-:W-:Y:S05]  /*3080*/  @!P2 BRA `(.L_x_35) ;  /* 0x000000000004a947 */ /* 0x000fea0003800000 */
[----:B------:R1:W5:Y:S02]  /*3090*/  LDG.E.LTC128B.U16 R133, desc[UR36][R14.64+0x2] ;  /* 0x000002240e857981 */ /* 0x000364000c1e1520 */
.L_x_35:
[----:B------:R-:W-:Y:S05]  /*30a0*/  BSYNC B1 ;  /* 0x0000000000017941 */ /* 0x000fea0003800000 */
.L_x_34:
[----:B-----5:R-:W-:Y:S01]  /*30b0*/  HADD2.F32 R135, -RZ, R133.H0_H0 ;  /* 0x20000085ff877230 */ /* 0x020fe20000004100 */
[----:B------:R-:W-:Y:S01]  /*30c0*/  ISETP.GT.AND P1, PT, R3, 0x8, P0 ;  /* 0x000000080300780c */ /* 0x000fe20000724270 */
[----:B------:R-:W-:-:S04]  /*30d0*/  IMAD.WIDE.U32 R138, R7, R124, R130 ;  /* 0x0000007c078a7225 */ /* 0x000fc800078e0082 */
[----:B0-----:R-:W-:Y:S01]  /*30e0*/  FMUL R112, R135, R122 ;  /* 0x0000007a87707220 */ /* 0x001fe20000400000 */
[----:B------:R-:W-:Y:S01]  /*30f0*/  IMAD.IADD R143, R123, 0x1, R139 ;  /* 0x000000017b8f7824 */ /* 0x000fe200078e028b */
[----:B------:R-:W-:Y:S02]  /*3100*/  IADD3 R132, P4, R126, R138, RZ ;  /* 0x0000008a7e847210 */ /* 0x000fe40007f9e0ff */
[----:B------:R-:W-:-:S03]  /*3110*/  FFMA R113, R113, R121, R112 ;  /* 0x0000007971717223 */ /* 0x000fc60000000070 */
[----:B------:R-:W-:Y:S01]  /*3120*/  IMAD.X R134, R143, 0x1, R129, P4 ;  /* 0x000000018f867824 */ /* 0x000fe200020e0681 */
[C---:B------:R-:W-:Y:S02]  /*3130*/  LEA R112, P4, R132.reuse, R12, 0x1 ;  /* 0x0000000c84707211 */ /* 0x040fe400078808ff */
[----:B------:R-:W-:Y:S02]  /*3140*/  F2FP.F16.F32.PACK_AB R135, RZ, R113 ;  /* 0x00000071ff87723e */ /* 0x000fe400000000ff */
[--C-:B------:R-:W-:Y:S02]  /*3150*/  LEA.HI.X R113, R132, R13, R134.reuse, 0x1, P4 ;  /* 0x0000000d84717211 */ /* 0x100fe400020f0c86 */
[----:B------:R-:W-:Y:S02]  /*3160*/  PRMT R134, R135, 0x7610, R134 ;  /* 0x0000761087867816 */ /* 0x000fe40000000086 */
[----:B------:R-:W-:-:S03]  /*3170*/  PRMT R132, R133, 0x7610, R132 ;  /* 0x0000761085847816 */ /* 0x000fc60000000084 */
[----:B------:R0:W-:Y:S04]  /*3180*/  @P2 STG.E.U16 desc[UR36][R8.64+0x2], R134 ;  /* 0x0000028608002986 */ /* 0x0001e8000c101524 */
[----:B------:R2:W3:Y:S01]  /*3190*/  @P1 LDG.E.LTC128B.U16 R132, desc[UR36][R112.64] ;  /* 0x0000002470841981 */ /* 0x0004e2000c1e1520 */
[----:B------:R-:W-:Y:S01]  /*31a0*/  IMAD.SHL.U32 R133, R4, 0x10, RZ ;  /* 0x0000001004857824 */ /* 0x000fe200078e00ff */
[----:B------:R-:W-:Y:S01]  /*31b0*/  IADD3 R140, P2, R10, R138, RZ ;  /* 0x0000008a0a8c7210 */ /* 0x000fe20007f5e0ff */
[----:B------:R-:W-:Y:S03]  /*31c0*/  BSSY B1, `(.L_x_36) ;  /* 0x0000011000017945 */ /* 0x000fe60003800000 */
[----:B------:R-:W-:Y:S01]  /*31d0*/  IADD3 R136, P4, R133, R8, RZ ;  /* 0x0000000885887210 */ /* 0x000fe20007f9e0ff */
[----:B------:R-:W-:Y:S01]  /*31e0*/  IMAD.X R141, R11, 0x1, R143, P2 ;  /* 0x000000010b8d7824 */ /* 0x000fe200010e068f */
[----:B------:R-:W-:Y:S01]  /*31f0*/  ISETP.GT.AND P2, PT, R3, 0x8, P3 ;  /* 0x000000080300780c */ /* 0x000fe20001f44270 */
[----:B------:R-:W-:-:S04]  /*3200*/  IMAD.WIDE.U32 R140, R23, R20, R140 ;  /* 0x00000014178c7225 */ /* 0x000fc800078e008c */
[----:B0-----:R-:W-:Y:S01]  /*3210*/  IMAD.IADD R134, R21, 0x1, R141 ;  /* 0x0000000115867824 */ /* 0x001fe200078e028d */
[----:B--2---:R-:W-:-:S04]  /*3220*/  LEA R112, P5, R140, R12, 0x1 ;  /* 0x0000000c8c707211 */ /* 0x004fc800078a08ff */
[----:B------:R-:W-:Y:S01]  /*3230*/  LEA.HI.X R113, R140, R13, R134, 0x1, P5 ;  /* 0x0000000d8c717211 */ /* 0x000fe200028f0c86 */
[----:B---3--:R-:W-:-:S05]  /*3240*/  HADD2.F32 R135, -RZ, R132.H0_H0 ;  /* 0x20000084ff877230 */ /* 0x008fca0000004100 */
[----:B------:R-:W-:-:S04]  /*3250*/  FMUL R135, R135, R122 ;  /* 0x0000007a87877220 */ /* 0x000fc80000400000 */
[----:B------:R-:W-:Y:S01]  /*3260*/  FFMA R114, R114, R121, R135 ;  /* 0x0000007972727223 */ /* 0x000fe20000000087 */
[----:B------:R-:W-:-:S04]  /*3270*/  SHF.L.U64.HI R135, R4, 0x4, R5 ;  /* 0x0000000404877819 */ /* 0x000fc80000010205 */
[----:B------:R-:W-:Y:S01]  /*3280*/  F2FP.F16.F32.PACK_AB R114, RZ, R114 ;  /* 0x00000072ff72723e */ /* 0x000fe200000000ff */
[----:B------:R-:W-:-:S05]  /*3290*/  IMAD.X R137, R135, 0x1, R9, P4 ;  /* 0x0000000187897824 */ /* 0x000fca00020e0609 */
[----:B------:R0:W-:Y:S01]  /*32a0*/  @P1 STG.E.U16 desc[UR36][R136.64], R114 ;  /* 0x0000007288001986 */ /* 0x0001e2000c101524 */
[----:B------:R-:W-:Y:S05]  /*32b0*/  @!P2 BRA `(.L_x_37) ;  /* 0x000000000004a947 */ /* 0x000fea0003800000 */
[----:B------:R2:W5:Y:S02]  /*32c0*/  LDG.E.LTC128B.U16 R132, desc[UR36][R112.64+0x2] ;  /* 0x0000022470847981 */ /* 0x000564000c1e1520 */
.L_x_37:
[----:B------:R-:W-:Y:S05]  /*32d0*/  BSYNC B1 ;  /* 0x0000000000017941 */ /* 0x000fea0003800000 */
.L_x_36:
[----:B-----5:R-:W-:Y:S01]  /*32e0*/  HADD2.F32 R141, -RZ, R132.H0_H0 ;  /* 0x20000084ff8d7230 */ /* 0x020fe20000004100 */
[----:B------:R-:W-:Y:S01]  /*32f0*/  ISETP.GT.AND P1, PT, R6, 0x8, PT ;  /* 0x000000080600780c */ /* 0x000fe20003f24270 */
[----:B------:R-:W-:Y:S03]  /*3300*/  BSSY B1, `(.L_x_38) ;  /* 0x000000b000017945 */ /* 0x000fe60003800000 */
[----:B0-----:R-:W-:Y:S01]  /*3310*/  FMUL R114, R141, R122 ;  /* 0x0000007a8d727220 */ /* 0x001fe20000400000 */
[----:B------:R-:W-:-:S03]  /*3320*/  ISETP.GT.AND P4, PT, R3, RZ, P1 ;  /* 0x000000ff0300720c */ /* 0x000fc60000f84270 */
[----:B------:R-:W-:Y:S01]  /*3330*/  FFMA R114, R115, R121, R114 ;  /* 0x0000007973727223 */ /* 0x000fe20000000072 */
[----:B------:R-:W-:-:S04]  /*3340*/  IMAD.MOV.U32 R115, RZ, RZ, R137 ;  /* 0x000000ffff737224 */ /* 0x000fc800078e0089 */
[----:B------:R-:W-:-:S04]  /*3350*/  F2FP.F16.F32.PACK_AB R114, RZ, R114 ;  /* 0x00000072ff72723e */ /* 0x000fc800000000ff */
[----:B------:R-:W-:Y:S01]  /*3360*/  PRMT R134, R114, 0x7610, R134 ;  /* 0x0000761072867816 */ /* 0x000fe20000000086 */
[----:B------:R-:W-:-:S05]  /*3370*/  IMAD.MOV.U32 R114, RZ, RZ, R136 ;  /* 0x000000ffff727224 */ /* 0x000fca00078e0088 */
[----:B------:R0:W-:Y:S01]  /*3380*/  @P2 STG.E.U16 desc[UR36][R114.64+0x2], R134 ;  /* 0x0000028672002986 */ /* 0x0001e2000c101524 */
[----:B------:R-:W-:Y:S05]  /*3390*/  @!P4 BRA `(.L_x_39) ;  /* 0x000000000004c947 */ /* 0x000fea0003800000 */
[----:B------:R3:W5:Y:S02]  /*33a0*/  LDG.E.LTC128B.U16 R132, desc[UR36][R14.64+0x10] ;  /* 0x000010240e847981 */ /* 0x000764000c1e1520 */
.L_x_39:
[----:B------:R-:W-:Y:S05]  /*33b0*/  BSYNC B1 ;  /* 0x0000000000017941 */ /* 0x000fea0003800000 */
.L_x_38:
[----:B-----5:R-:W-:Y:S01]  /*33c0*/  HADD2.F32 R141, -RZ, R132.H0_H0 ;  /* 0x20000084ff8d7230 */ /* 0x020fe20000004100 */
[----:B------:R-:W-:Y:S01]  /*33d0*/  ISETP.GT.AND P2, PT, R6, 0x9, PT ;  /* 0x000000090600780c */ /* 0x000fe20003f44270 */
[----:B------:R-:W-:Y:S03]  /*33e0*/  BSSY B1, `(.L_x_40) ;  /* 0x0000008000017945 */ /* 0x000fe60003800000 */
[----:B------:R-:W-:Y:S01]  /*33f0*/  FMUL R141, R141, R122 ;  /* 0x0000007a8d8d7220 */ /* 0x000fe20000400000 */
[----:B------:R-:W-:-:S03]  /*3400*/  ISETP.GT.AND P5, PT, R3, RZ, P2 ;  /* 0x000000ff0300720c */ /* 0x000fc600017a4270 */
[----:B------:R-:W-:-:S05]  /*3410*/  FFMA R141, R116, R121, R141 ;  /* 0x00000079748d7223 */ /* 0x000fca000000008d */
[----:B------:R-:W-:-:S05]  /*3420*/  F2FP.F16.F32.PACK_AB R141, RZ, R141 ;  /* 0x0000008dff8d723e */ /* 0x000fca00000000ff */
[----:B------:R4:W-:Y:S01]  /*3430*/  @P4 STG.E.U16 desc[UR36][R8.64+0x10], R141 ;  /* 0x0000108d08004986 */ /* 0x0009e2000c101524 */
[----:B------:R-:W-:Y:S05]  /*3440*/  @!P5 BRA `(.L_x_41) ;  /* 0x000000000004d947 */ /* 0x000fea0003800000 */
[----:B------:R0:W5:Y:S02]  /*3450*/  LDG.E.LTC128B.U16 R132, desc[UR36][R14.64+0x12] ;  /* 0x000012240e847981 */ /* 0x000164000c1e1520 */
.L_x_41:
[----:B------:R-:W-:Y:S05]  /*3460*/  BSYNC B1 ;  /* 0x0000000000017941 */ /* 0x000fea0003800000 */
.L_x_40:
[----:B----45:R-:W-:Y:S01]  /*3470*/  HADD2.F32 R141, -RZ, R132.H0_H0 ;  /* 0x20000084ff8d7230 */ /* 0x030fe20000004100 */
[----:B------:R-:W-:Y:S01]  /*3480*/  ISETP.GT.AND P4, PT, R3, 0x8, P1 ;  /* 0x000000080300780c */ /* 0x000fe20000f84270 */
[----:B------:R-:W-:Y:S03]  /*3490*/  BSSY B1, `(.L_x_42) ;  /* 0x0000007000017945 */ /* 0x000fe60003800000 */
[----:B------:R-:W-:-:S04]  /*34a0*/  FMUL R116, R141, R122 ;  /* 0x0000007a8d747220 */ /* 0x000fc80000400000 */
[----:B------:R-:W-:-:S05]  /*34b0*/  FFMA R116, R117, R121, R116 ;  /* 0x0000007975747223 */ /* 0x000fca0000000074 */
[----:B------:R-:W-:-:S05]  /*34c0*/  F2FP.F16.F32.PACK_AB R116, RZ, R116 ;  /* 0x00000074ff74723e */ /* 0x000fca00000000ff */
[----:B------:R4:W-:Y:S01]  /*34d0*/  @P5 STG.E.U16 desc[UR36][R8.64+0x12], R116 ;  /* 0x0000127408005986 */ /* 0x0009e2000c101524 */
[----:B------:R-:W-:Y:S05]  /*34e0*/  @!P4 BRA `(.L_x_43) ;  /* 0x000000000004c947 */ /* 0x000fea0003800000 */
[----:B------:R0:W5:Y:S02]  /*34f0*/  LDG.E.LTC128B.U16 R132, desc[UR36][R112.64+0x10] ;  /* 0x0000102470847981 */ /* 0x000164000c1e1520 */
.L_x_43:
[----:B------:R-:W-:Y:S05]  /*3500*/  BSYNC B1 ;  /* 0x0000000000017941 */ /* 0x000fea0003800000 */
.L_x_42:
[----:B-----5:R-:W-:Y:S01]  /*3510*/  HADD2.F32 R117, -RZ, R132.H0_H0 ;  /* 0x20000084ff757230 */ /* 0x020fe20000004100 */
[----:B------:R-:W-:Y:S01]  /*3520*/  ISETP.GT.AND P5, PT, R3, 0x8, P2 ;  /* 0x000000080300780c */ /* 0x000fe200017a4270 */
[----:B------:R-:W-:Y:S01]  /*3530*/  IMAD.MOV.U32 R139, RZ, RZ, R143 ;  /* 0x000000ffff8b7224 */ /* 0x000fe200078e008f */
[----:B------:R-:W-:Y:S01]  /*3540*/  BSSY B1, `(.L_x_44) ;  /* 0x000000b000017945 */ /* 0x000fe20003800000 */
[----:B------:R-:W-:Y:S02]  /*3550*/  IMAD R125, R125, 0x78, RZ ;  /* 0x000000787d7d7824 */ /* 0x000fe400078e02ff */
[----:B------:R-:W-:Y:S01]  /*3560*/  FMUL R117, R117, R122 ;  /* 0x0000007a75757220 */ /* 0x000fe20000400000 */
[----:B------:R-:W-:-:S04]  /*3570*/  IMAD.WIDE.U32 R142, R124, 0x78, R138 ;  /* 0x000000787c8e7825 */ /* 0x000fc800078e008a */
[----:B------:R-:W-:Y:S01]  /*3580*/  FFMA R117, R118, R121, R117 ;  /* 0x0000007976757223 */ /* 0x000fe20000000075 */
[----:B------:R-:W-:-:S04]  /*3590*/  IMAD.IADD R151, R143, 0x1, R125 ;  /* 0x000000018f977824 */ /* 0x000fc800078e027d */
[----:B------:R-:W-:-:S05]  /*35a0*/  F2FP.F16.F32.PACK_AB R117, RZ, R117 ;  /* 0x00000075ff75723e */ /* 0x000fca00000000ff */
[----:B------:R1:W-:Y:S01]  /*35b0*/  @P4 STG.E.U16 desc[UR36][R136.64+0x10], R117 ;  /* 0x0000107588004986 */ /* 0x0003e2000c101524 */
[----:B0-----:R-:W-:Y:S01]  /*35c0*/  IADD3 R134, P4, R126, R142, RZ ;  /* 0x0000008e7e867210 */ /* 0x001fe20007f9e0ff */
[----:B------:R-:W-:-:S12]  /*35d0*/  @!P5 BRA `(.L_x_45) ;  /* 0x000000000004d947 */ /* 0x000fd80003800000 */
[----:B------:R0:W5:Y:S02]  /*35e0*/  LDG.E.LTC128B.U16 R132, desc[UR36][R112.64+0x12] ;  /* 0x0000122470847981 */ /* 0x000164000c1e1520 */
.L_x_45:
[----:B------:R-:W-:Y:S05]  /*35f0*/  BSYNC B1 ;  /* 0x0000000000017941 */ /* 0x000fea0003800000 */
.L_x_44:
[----:B-1---5:R-:W-:Y:S02]  /*3600*/  HADD2.F32 R117, -RZ, R132.H0_H0 ;  /* 0x20000084ff757230 */ /* 0x022fe40000004100 */
[----:B------:R-:W-:Y:S01]  /*3610*/  IMAD.X R138, R151, 0x1, R129, P4 ;  /* 0x00000001978a7824 */ /* 0x000fe200020e0681 */
[C---:B----4-:R-:W-:Y:S02]  /*3620*/  LEA R116, P4, R134.reuse, R12, 0x1 ;  /* 0x0000000c86747211 */ /* 0x050fe400078808ff */
[----:B------:R-:W-:Y:S02]  /*3630*/  FMUL R118, R117, R122 ;  /* 0x0000007a75767220 */ /* 0x000fe40000400000 */
[----:B------:R-:W-:Y:S02]  /*3640*/  LEA.HI.X R117, R134, R13, R138, 0x1, P4 ;  /* 0x0000000d86757211 */ /* 0x000fe400020f0c8a */
[----:B------:R-:W-:Y:S01]  /*3650*/  FFMA R118, R119, R121, R118 ;  /* 0x0000007977767223 */ /* 0x000fe20000000076 */
[----:B------:R-:W-:-:S04]  /*3660*/  ISETP.GT.AND P4, PT, R3, 0x80, P0 ;  /* 0x000000800300780c */ /* 0x000fc80000784270 */
[----:B------:R-:W-:-:S04]  /*3670*/  F2FP.F16.F32.PACK_AB R118, RZ, R118 ;  /* 0x00000076ff76723e */ /* 0x000fc800000000ff */
[----:B------:R-:W-:-:S05]  /*3680*/  PRMT R119, R118, 0x7610, R119 ;  /* 0x0000761076777816 */ /* 0x000fca0000000077 */
[----:B------:R1:W-:Y:S04]  /*3690*/  @P5 STG.E.U16 desc[UR36][R136.64+0x12], R119 ;  /* 0x0000127788005986 */ /* 0x0003e8000c101524 */
[----:B------:R4:W2:Y:S01]  /*36a0*/  @P4 LDG.E.LTC128B.U16 R132, desc[UR36][R116.64] ;  /* 0x0000002474844981 */ /* 0x0008a2000c1e1520 */
[----:B------:R-:W-:Y:S01]  /*36b0*/  IMAD.WIDE.U32 R140, R124, 0x78, R130 ;  /* 0x000000787c8c7825 */ /* 0x000fe200078e0082 */
[----:B------:R-:W-:Y:S03]  /*36c0*/  BSSY B1, `(.L_x_46) ;  /* 0x0000016000017945 */ /* 0x000fe60003800000 */
[----:B------:R-:W-:Y:S02]  /*36d0*/  IMAD.IADD R139, R125, 0x1, R141 ;  /* 0x000000017d8b7824 */ /* 0x000fe400078e028d */
[----:B------:R-:W-:-:S02]  /*36e0*/  IMAD.MOV.U32 R138, RZ, RZ, R140 ;  /* 0x000000ffff8a7224 */ /* 0x000fc400078e008c */
[----:B------:R-:W-:Y:S02]  /*36f0*/  IMAD R149, R5, 0xf0, RZ ;  /* 0x000000f005957824 */ /* 0x000fe400078e02ff */
[----:B-1----:R-:W-:-:S03]  /*3700*/  IMAD.WIDE.U32 R118, R7, R124, R138 ;  /* 0x0000007c07767225 */ /* 0x002fc600078e008a */
[----:B------:R-:W-:-:S04]  /*3710*/  IADD3 R118, P5, R10, R118, RZ ;  /* 0x000000760a767210 */ /* 0x000fc80007fbe0ff */
[----:B------:R-:W-:-:S03]  /*3720*/  IADD3.X R119, R11, R123, R119, P5, !PT ;  /* 0x0000007b0b777210 */ /* 0x000fc60002ffe477 */
[----:B------:R-:W-:-:S04]  /*3730*/  IMAD.WIDE.U32 R118, R23, R20, R118 ;  /* 0x0000001417767225 */ /* 0x000fc800078e0076 */
[----:B------:R-:W-:Y:S01]  /*3740*/  IMAD.IADD R119, R21, 0x1, R119 ;  /* 0x0000000115777824 */ /* 0x000fe200078e0277 */
[----:B----4-:R-:W-:-:S04]  /*3750*/  LEA R116, P5, R118, R12, 0x1 ;  /* 0x0000000c76747211 */ /* 0x010fc800078a08ff */
[----:B------:R-:W-:Y:S02]  /*3760*/  LEA.HI.X R117, R118, R13, R119, 0x1, P5 ;  /* 0x0000000d76757211 */ /* 0x000fe400028f0c77 */
[----:B------:R-:W-:Y:S01]  /*3770*/  ISETP.GT.AND P5, PT, R3, 0x80, P3 ;  /* 0x000000800300780c */ /* 0x000fe20001fa4270 */
[----:B--2---:R-:W-:-:S05]  /*3780*/  HADD2.F32 R145, -RZ, R132.H0_H0 ;  /* 0x20000084ff917230 */ /* 0x004fca0000004100 */
[----:B------:R-:W-:-:S04]  /*3790*/  FMUL R145, R145, R122 ;  /* 0x0000007a91917220 */ /* 0x000fc80000400000 */
[----:B------:R-:W-:Y:S01]  /*37a0*/  FFMA R104, R104, R121, R145 ;  /* 0x0000007968687223 */ /* 0x000fe20000000091 */
[----:B------:R-:W-:-:S04]  /*37b0*/  IMAD.WIDE.U32 R144, R4, 0xf0, R136 ;  /* 0x000000f004907825 */ /* 0x000fc800078e0088 */
[----:B------:R-:W-:Y:S01]  /*37c0*/  F2FP.F16.F32.PACK_AB R104, RZ, R104 ;  /* 0x00000068ff68723e */ /* 0x000fe200000000ff */
[----:B------:R-:W-:Y:S02]  /*37d0*/  IMAD.IADD R147, R145, 0x1, R149 ;  /* 0x0000000191937824 */ /* 0x000fe400078e0295 */
[----:B------:R-:W-:-:S05]  /*37e0*/  @P4 IMAD.MOV.U32 R146, RZ, RZ, R144 ;  /* 0x000000ffff924224 */ /* 0x000fca00078e0090 */
[----:B------:R1:W-:Y:S01]  /*37f0*/  @P4 STG.E.U16 desc[UR36][R146.64], R104 ;  /* 0x0000006892004986 */ /* 0x0003e2000c101524 */
[----:B------:R-:W-:Y:S05]  /*3800*/  @!P5 BRA `(.L_x_47) ;  /* 0x000000000004d947 */ /* 0x000fea0003800000 */
[----:B------:R2:W5:Y:S02]  /*3810*/  LDG.E.LTC128B.U16 R132, desc[UR36][R116.64+0x2] ;  /* 0x0000022474847981 */ /* 0x000564000c1e1520 */
.L_x_47:
[----:B------:R-:W-:Y:S05]  /*3820*/  BSYNC B1 ;  /* 0x0000000000017941 */ /* 0x000fea0003800000 */
.L_x_46:
[----:B-----5:R-:W-:Y:S01]  /*3830*/  HADD2.F32 R119, -RZ, R132.H0_H0 ;  /* 0x20000084ff777230 */ /* 0x020fe20000004100 */
[----:B------:R-:W-:Y:S01]  /*3840*/  IADD3 R142, P4, R130, R142, RZ ;  /* 0x0000008e828e7210 */ /* 0x000fe20007f9e0ff */
[----:B------:R-:W-:Y:S01]  /*3850*/  IMAD.WIDE.U32 R136, R4, 0xf0, R114 ;  /* 0x000000f004887825 */ /* 0x000fe200078e0072 */
[----:B------:R-:W-:Y:S03]  /*3860*/  BSSY B1, `(.L_x_48) ;  /* 0x0000015000017945 */ /* 0x000fe60003800000 */
[----:B-1----:R-:W-:Y:S01]  /*3870*/  FMUL R104, R119, R122 ;  /* 0x0000007a77687220 */ /* 0x002fe20000400000 */
[----:B------:R-:W-:Y:S01]  /*3880*/  IMAD.X R143, R151, 0x1, R131, P4 ;  /* 0x00000001978f7824 */ /* 0x000fe200020e0683 */
[----:B------:R-:W-:Y:S02]  /*3890*/  IADD3 R140, P4, R130, R140, RZ ;  /* 0x0000008c828c7210 */ /* 0x000fe40007f9e0ff */
[----:B------:R-:W-:Y:S01]  /*38a0*/  FFMA R104, R105, R121, R104 ;  /* 0x0000007969687223 */ /* 0x000fe20000000068 */
[----:B------:R-:W-:-:S02]  /*38b0*/  IMAD.IADD R105, R149, 0x1, R137 ;  /* 0x0000000195697824 */ /* 0x000fc400078e0289 */
[----:B------:R-:W-:Y:S02]  /*38c0*/  IMAD.X R141, R139, 0x1, R131, P4 ;  /* 0x000000018b8d7824 */ /* 0x000fe400020e0683 */
[----:B------:R-:W-:Y:S02]  /*38d0*/  F2FP.F16.F32.PACK_AB R134, RZ, R104 ;  /* 0x00000068ff86723e */ /* 0x000fe400000000ff */
[----:B------:R-:W-:Y:S01]  /*38e0*/  IADD3 R104, P4, R142, R126, RZ ;  /* 0x0000007e8e687210 */ /* 0x000fe20007f9e0ff */
[----:B------:R-:W-:-:S04]  /*38f0*/  IMAD.WIDE.U32 R150, R7, R124, R140 ;  /* 0x0000007c07967225 */ /* 0x000fc800078e008c */
[----:B------:R-:W-:Y:S01]  /*3900*/  IMAD.X R119, R143, 0x1, R129, P4 ;  /* 0x000000018f777824 */ /* 0x000fe200020e0681 */
[----:B------:R-:W-:-:S04]  /*3910*/  LEA R118, P4, R104, R12, 0x1 ;  /* 0x0000000c68767211 */ /* 0x000fc800078808ff */
[----:B------:R-:W-:Y:S01]  /*3920*/  LEA.HI.X R119, R104, R13, R119, 0x1, P4 ;  /* 0x0000000d68777211 */ /* 0x000fe200020f0c77 */
[----:B------:R-:W-:Y:S01]  /*3930*/  IMAD.MOV.U32 R104, RZ, RZ, R136 ;  /* 0x000000ffff687224 */ /* 0x000fe200078e0088 */
[----:B------:R-:W-:-:S04]  /*3940*/  IADD3 R150, P4, R10, R150, RZ ;  /* 0x000000960a967210 */ /* 0x000fc80007f9e0ff */
[----:B------:R1:W-:Y:S01]  /*3950*/  @P5 STG.E.U16 desc[UR36][R104.64+0x2], R134 ;  /* 0x0000028668005986 */ /* 0x0003e2000c101524 */
[----:B------:R-:W-:Y:S02]  /*3960*/  ISETP.GT.AND P5, PT, R3, 0x88, P0 ;  /* 0x000000880300780c */ /* 0x000fe400007a4270 */
[----:B------:R-:W-:-:S03]  /*3970*/  IADD3.X R151, R11, R123, R151, P4, !PT ;  /* 0x0000007b0b977210 */ /* 0x000fc600027fe497 */
[----:B------:R-:W-:-:S08]  /*3980*/  IMAD.WIDE.U32 R150, R23, R20, R150 ;  /* 0x0000001417967225 */ /* 0x000fd000078e0096 */
[----:B-1----:R-:W-:Y:S05]  /*3990*/  @!P5 BRA `(.L_x_49) ;  /* 0x000000000004d947 */ /* 0x002fea0003800000 */
[----:B------:R1:W5:Y:S02]  /*39a0*/  LDG.E.LTC128B.U16 R132, desc[UR36][R118.64] ;  /* 0x0000002476847981 */ /* 0x000364000c1e1520 */
.L_x_49:
[----:B------:R-:W-:Y:S05]  /*39b0*/  BSYNC B1 ;  /* 0x0000000000017941 */ /* 0x000fea0003800000 */
.L_x_48:
[----:B-1---5:R-:W-:Y:S01]  /*39c0*/  HADD2.F32 R119, -RZ, R132.H0_H0 ;  /* 0x20000084ff777230 */ /* 0x022fe20000004100 */
[----:B------:R-:W-:Y:S01]  /*39d0*/  LEA R118, P4, R150, R12, 0x1 ;  /* 0x0000000c96767211 */ /* 0x000fe200078808ff */
[----:B------:R-:W-:Y:S01]  /*39e0*/  IMAD.IADD R134, R21, 0x1, R151 ;  /* 0x0000000115867824 */ /* 0x000fe200078e0297 */
[----:B------:R-:W-:Y:S02]  /*39f0*/  BSSY B1, `(.L_x_50) ;  /* 0x000000b000017945 */ /* 0x000fe40003800000 */
[----:B------:R-:W-:-:S04]  /*3a00*/  FMUL R119, R119, R122 ;  /* 0x0000007a77777220 */ /* 0x000fc80000400000 */
[----:B------:R-:W-:Y:S01]  /*3a10*/  FFMA R106, R106, R121, R119 ;  /* 0x000000796a6a7223 */ /* 0x000fe20000000077 */
[----:B------:R-:W-:Y:S02]  /*3a20*/  LEA.HI.X R119, R150, R13, R134, 0x1, P4 ;  /* 0x0000000d96777211 */ /* 0x000fe400020f0c86 */
[----:B------:R-:W-:Y:S02]  /*3a30*/  IADD3 R150, P4, R133, R144, RZ ;  /* 0x0000009085967210 */ /* 0x000fe40007f9e0ff */
[----:B------:R-:W-:-:S03]  /*3a40*/  F2FP.F16.F32.PACK_AB R106, RZ, R106 ;  /* 0x0000006aff6a723e */ /* 0x000fc600000000ff */
[----:B------:R-:W-:Y:S01]  /*3a50*/  IMAD.X R151, R147, 0x1, R135, P4 ;  /* 0x0000000193977824 */ /* 0x000fe200020e0687 */
[----:B------:R-:W-:-:S04]  /*3a60*/  ISETP.GT.AND P4, PT, R3, 0x88, P3 ;  /* 0x000000880300780c */ /* 0x000fc80001f84270 */
[----:B------:R1:W-:Y:S09]  /*3a70*/  @P5 STG.E.U16 desc[UR36][R150.64], R106 ;  /* 0x0000006a96005986 */ /* 0x0003f2000c101524 */
[----:B------:R-:W-:Y:S05]  /*3a80*/  @!P4 BRA `(.L_x_51) ;  /* 0x000000000004c947 */ /* 0x000fea0003800000 */
[----:B------:R4:W5:Y:S02]  /*3a90*/  LDG.E.LTC128B.U16 R132, desc[UR36][R118.64+0x2] ;  /* 0x0000022476847981 */ /* 0x000964000c1e1520 */
.L_x_51:
[----:B------:R-:W-:Y:S05]  /*3aa0*/  BSYNC B1 ;  /* 0x0000000000017941 */ /* 0x000fea0003800000 */
.L_x_50:
[----:B-----5:R-:W-:Y:S01]  /*3ab0*/  HADD2.F32 R149, -RZ, R132.H0_H0 ;  /* 0x20000084ff957230 */ /* 0x020fe20000004100 */
[----:B-1----:R-:W-:Y:S01]  /*3ac0*/  IADD3 R106, P5, R133, R136, RZ ;  /* 0x00000088856a7210 */ /* 0x002fe20007fbe0ff */
[----:B------:R-:W-:Y:S03]  /*3ad0*/  BSSY B1, `(.L_x_52) ;  /* 0x0000009000017945 */ /* 0x000fe60003800000 */
[----:B------:R-:W-:-:S04]  /*3ae0*/  FMUL R134, R149, R122 ;  /* 0x0000007a95867220 */ /* 0x000fc80000400000 */
[----:B------:R-:W-:Y:S01]  /*3af0*/  FFMA R134, R107, R121, R134 ;  /* 0x000000796b867223 */ /* 0x000fe20000000086 */
[----:B------:R-:W-:Y:S01]  /*3b00*/  IMAD.X R107, R135, 0x1, R105, P5 ;  /* 0x00000001876b7824 */ /* 0x000fe200028e0669 */
[----:B------:R-:W-:-:S03]  /*3b10*/  ISETP.GT.AND P5, PT, R3, 0x80, P1 ;  /* 0x000000800300780c */ /* 0x000fc60000fa4270 */
[----:B------:R-:W-:-:S05]  /*3b20*/  F2FP.F16.F32.PACK_AB R134, RZ, R134 ;  /* 0x00000086ff86723e */ /* 0x000fca00000000ff */
[----:B------:R1:W-:Y:S05]  /*3b30*/  @P4 STG.E.U16 desc[UR36][R106.64+0x2], R134 ;  /* 0x000002866a004986 */ /* 0x0003ea000c101524 */
[----:B------:R-:W-:Y:S05]  /*3b40*/  @!P5 BRA `(.L_x_53) ;  /* 0x000000000004d947 */ /* 0x000fea0003800000 */
[----:B------:R0:W5:Y:S02]  /*3b50*/  LDG.E.LTC128B.U16 R132, desc[UR36][R116.64+0x10] ;  /* 0x0000102474847981 */ /* 0x000164000c1e1520 */
.L_x_53:
[----:B------:R-:W-:Y:S05]  /*3b60*/  BSYNC B1 ;  /* 0x0000000000017941 */ /* 0x000fea0003800000 */
.L_x_52:
[----:B-----5:R-:W-:Y:S01]  /*3b70*/  HADD2.F32 R145, -RZ, R132.H0_H0 ;  /* 0x20000084ff917230 */ /* 0x020fe20000004100 */
[----:B------:R-:W-:Y:S01]  /*3b80*/  ISETP.GT.AND P4, PT, R3, 0x80, P2 ;  /* 0x000000800300780c */ /* 0x000fe20001784270 */
[----:B------:R-:W-:Y:S03]  /*3b90*/  BSSY B1, `(.L_x_54) ;  /* 0x0000009000017945 */ /* 0x000fe60003800000 */
[----:B------:R-:W-:-:S04]  /*3ba0*/  FMUL R145, R145, R122 ;  /* 0x0000007a91917220 */ /* 0x000fc80000400000 */
[----:B------:R-:W-:-:S05]  /*3bb0*/  FFMA R145, R108, R121, R145 ;  /* 0x000000796c917223 */ /* 0x000fca0000000091 */
[----:B------:R-:W-:-:S04]  /*3bc0*/  F2FP.F16.F32.PACK_AB R145, RZ, R145 ;  /* 0x00000091ff91723e */ /* 0x000fc800000000ff */
[----:B------:R-:W-:Y:S01]  /*3bd0*/  PRMT R108, R145, 0x7610, R108 ;  /* 0x00007610916c7816 */ /* 0x000fe2000000006c */
[----:B------:R-:W-:-:S05]  /*3be0*/  @P5 IMAD.MOV.U32 R145, RZ, RZ, R147 ;  /* 0x000000ffff915224 */ /* 0x000fca00078e0093 */
[----:B------:R0:W-:Y:S01]  /*3bf0*/  @P5 STG.E.U16 desc[UR36][R144.64+0x10], R108 ;  /* 0x0000106c90005986 */ /* 0x0001e2000c101524 */
[----:B------:R-:W-:Y:S05]  /*3c00*/  @!P4 BRA `(.L_x_55) ;  /* 0x000000000004c947 */ /* 0x000fea0003800000 */
[----:B------:R0:W5:Y:S02]  /*3c10*/  LDG.E.LTC128B.U16 R132, desc[UR36][R116.64+0x12] ;  /* 0x0000122474847981 */ /* 0x000164000c1e1520 */
.L_x_55:
[----:B------:R-:W-:Y:S05]  /*3c20*/  BSYNC B1 ;  /* 0x0000000000017941 */ /* 0x000fea0003800000 */
.L_x_54:
[----:B0----5:R-:W-:Y:S01]  /*3c30*/  HADD2.F32 R145, -RZ, R132.H0_H0 ;  /* 0x20000084ff917230 */ /* 0x021fe20000004100 */
        /* <DEDUP_REMOVED lines=8> */
.L_x_57:
[----:B------:R-:W-:Y:S05]  /*3cc0*/  BSYNC B1 ;  /* 0x0000000000017941 */ /* 0x000fea0003800000 */
.L_x_56:
[----:B-----5:R-:W-:Y:S01]  /*3cd0*/  HADD2.F32 R109, -RZ, R132.H0_H0 ;  /* 0x20000084ff6d7230 */ /* 0x020fe20000004100 */
[----:B------:R-:W-:Y:S01]  /*3ce0*/  ISETP.GT.AND P4, PT, R3, 0x88, P2 ;  /* 0x000000880300780c */ /* 0x000fe20001784270 */
[----:B------:R-:W-:Y:S01]  /*3cf0*/  IMAD.WIDE.U32 R144, R124, 0x78, R142 ;  /* 0x000000787c907825 */ /* 0x000fe200078e008e */
[----:B------:R-:W-:Y:S03]  /*3d00*/  BSSY B1, `(.L_x_58) ;  /* 0x0000009000017945 */ /* 0x000fe60003800000 */
[----:B------:R-:W-:Y:S01]  /*3d10*/  FMUL R109, R109, R122 ;  /* 0x0000007a6d6d7220 */ /* 0x000fe20000400000 */
[----:B------:R-:W-:-:S03]  /*3d20*/  IMAD.IADD R153, R125, 0x1, R145 ;  /* 0x000000017d997824 */ /* 0x000fc600078e0291 */
[----:B------:R-:W-:-:S05]  /*3d30*/  FFMA R109, R110, R121, R109 ;  /* 0x000000796e6d7223 */ /* 0x000fca000000006d */
[----:B------:R-:W-:-:S05]  /*3d40*/  F2FP.F16.F32.PACK_AB R109, RZ, R109 ;  /* 0x0000006dff6d723e */ /* 0x000fca00000000ff */
[----:B------:R0:W-:Y:S01]  /*3d50*/  @P5 STG.E.U16 desc[UR36][R150.64+0x10], R109 ;  /* 0x0000106d96005986 */ /* 0x0001e2000c101524 */
[----:B-1----:R-:W-:Y:S01]  /*3d60*/  IADD3 R134, P5, R126, R144, RZ ;  /* 0x000000907e867210 */ /* 0x002fe20007fbe0ff */
[----:B------:R-:W-:-:S12]  /*3d70*/  @!P4 BRA `(.L_x_59) ;  /* 0x000000000004c947 */ /* 0x000fd80003800000 */
[----:B------:R1:W5:Y:S02]  /*3d80*/  LDG.E.LTC128B.U16 R132, desc[UR36][R118.64+0x12] ;  /* 0x0000122476847981 */ /* 0x000364000c1e1520 */
.L_x_59:
[----:B------:R-:W-:Y:S05]  /*3d90*/  BSYNC B1 ;  /* 0x0000000000017941 */ /* 0x000fea0003800000 */
.L_x_58:
[----:B0----5:R-:W-:Y:S01]  /*3da0*/  HADD2.F32 R109, -RZ, R132.H0_H0 ;  /* 0x20000084ff6d7230 */ /* 0x021fe20000004100 */
[----:B------:R-:W-:Y:S01]  /*3db0*/  PRMT R149, R132, 0x7610, R149 ;  /* 0x0000761084957816 */ /* 0x000fe20000000095 */
[----:B------:R-:W-:Y:S01]  /*3dc0*/  IMAD.X R142, R153, 0x1, R129, P5 ;  /* 0x00000001998e7824 */ /* 0x000fe200028e0681 */
[C---:B------:R-:W-:Y:S02]  /*3dd0*/  LEA R108, P5, R134.reuse, R12, 0x1 ;  /* 0x0000000c866c7211 */ /* 0x040fe400078a08ff */
[----:B------:R-:W-:Y:S02]  /*3de0*/  FMUL R110, R109, R122 ;  /* 0x0000007a6d6e7220 */ /* 0x000fe40000400000 */
[----:B------:R-:W-:Y:S02]  /*3df0*/  LEA.HI.X R109, R134, R13, R142, 0x1, P5 ;  /* 0x0000000d866d7211 */ /* 0x000fe400028f0c8e */
[----:B------:R-:W-:Y:S01]  /*3e00*/  FFMA R110, R111, R121, R110 ;  /* 0x000000796f6e7223 */ /* 0x000fe2000000006e */
[----:B------:R-:W-:-:S04]  /*3e10*/  ISETP.GT.AND P5, PT, R3, 0x100, P0 ;  /* 0x000001000300780c */ /* 0x000fc800007a4270 */
[----:B------:R-:W-:-:S04]  /*3e20*/  F2FP.F16.F32.PACK_AB R110, RZ, R110 ;  /* 0x0000006eff6e723e */ /* 0x000fc800000000ff */
[----:B------:R-:W-:-:S05]  /*3e30*/  PRMT R111, R110, 0x7610, R111 ;  /* 0x000076106e6f7816 */ /* 0x000fca000000006f */
[----:B------:R0:W-:Y:S04]  /*3e40*/  @P4 STG.E.U16 desc[UR36][R106.64+0x12], R111 ;  /* 0x0000126f6a004986 */ /* 0x0001e8000c101524 */
[----:B------:R-:W2:Y:S01]  /*3e50*/  @P5 LDG.E.LTC128B.U16 R149, desc[UR36][R108.64] ;  /* 0x000000246c955981 */ /* 0x000ea2000c1e1520 */
[----:B------:R-:W-:Y:S01]  /*3e60*/  IMAD.WIDE.U32 R138, R124, 0x78, R138 ;  /* 0x000000787c8a7825 */ /* 0x000fe200078e008a */
[----:B------:R-:W-:Y:S01]  /*3e70*/  SHF.L.U64.HI R147, R4, 0x9, R5 ;  /* 0x0000000904937819 */ /* 0x000fe20000010205 */
[----:B------:R-:W-:Y:S01]  /*3e80*/  BSSY B1, `(.L_x_60) ;  /* 0x0000014000017945 */ /* 0x000fe20003800000 */
[----:B------:R-:W-:-:S04]  /*3e90*/  IADD3 R110, P4, R130, R138, RZ ;  /* 0x0000008a826e7210 */ /* 0x000fc80007f9e0ff */
[----:B0-----:R-:W-:-:S03]  /*3ea0*/  IADD3.X R111, R131, R125, R139, P4, !PT ;  /* 0x0000007d836f7210 */ /* 0x001fc600027fe48b */
[----:B------:R-:W-:-:S03]  /*3eb0*/  IMAD.WIDE.U32 R138, R7, R124, R110 ;  /* 0x0000007c078a7225 */ /* 0x000fc600078e006e */
[----:B------:R-:W-:-:S04]  /*3ec0*/  IADD3 R138, P4, R10, R138, RZ ;  /* 0x0000008a0a8a7210 */ /* 0x000fc80007f9e0ff */
[----:B------:R-:W-:Y:S02]  /*3ed0*/  IADD3.X R139, R11, R123, R139, P4, !PT ;  /* 0x0000007b0b8b7210 */ /* 0x000fe400027fe48b */
[----:B------:R-:W-:Y:S01]  /*3ee0*/  LEA R142, P4, R4, R8, 0x9 ;  /* 0x00000008048e7211 */ /* 0x000fe200078848ff */
[----:B------:R-:W-:-:S04]  /*3ef0*/  IMAD.WIDE.U32 R138, R23, R20, R138 ;  /* 0x00000014178a7225 */ /* 0x000fc800078e008a */
[----:B------:R-:W-:Y:S02]  /*3f00*/  IMAD.IADD R132, R21, 0x1, R139 ;  /* 0x0000000115847824 */ /* 0x000fe400078e028b */
[----:B--2---:R-:W-:-:S05]  /*3f10*/  HADD2.F32 R143, -RZ, R149.H0_H0 ;  /* 0x20000095ff8f7230 */ /* 0x004fca0000004100 */
[----:B------:R-:W-:Y:S01]  /*3f20*/  FMUL R109, R143, R122 ;  /* 0x0000007a8f6d7220 */ /* 0x000fe20000400000 */
[----:B------:R-:W-:Y:S01]  /*3f30*/  IMAD.X R143, R147, 0x1, R9, P4 ;  /* 0x00000001938f7824 */ /* 0x000fe200020e0609 */
[----:B------:R-:W-:Y:S02]  /*3f40*/  LEA R108, P4, R138, R12, 0x1 ;  /* 0x0000000c8a6c7211 */ /* 0x000fe400078808ff */
[----:B------:R-:W-:Y:S02]  /*3f50*/  FFMA R96, R96, R121, R109 ;  /* 0x0000007960607223 */ /* 0x000fe4000000006d */
[----:B------:R-:W-:Y:S02]  /*3f60*/  LEA.HI.X R109, R138, R13, R132, 0x1, P4 ;  /* 0x0000000d8a6d7211 */ /* 0x000fe400020f0c84 */
[----:B------:R-:W-:Y:S02]  /*3f70*/  ISETP.GT.AND P4, PT, R3, 0x100, P3 ;  /* 0x000001000300780c */ /* 0x000fe40001f84270 */
[----:B------:R-:W-:-:S05]  /*3f80*/  F2FP.F16.F32.PACK_AB R96, RZ, R96 ;  /* 0x00000060ff60723e */ /* 0x000fca00000000ff */
[----:B------:R0:W-:Y:S06]  /*3f90*/  @P5 STG.E.U16 desc[UR36][R142.64], R96 ;  /* 0x000000608e005986 */ /* 0x0001ec000c101524 */
[----:B------:R-:W-:Y:S05]  /*3fa0*/  @!P4 BRA `(.L_x_61) ;  /* 0x000000000004c947 */ /* 0x000fea0003800000 */
[----:B------:R2:W5:Y:S02]  /*3fb0*/  LDG.E.LTC128B.U16 R149, desc[UR36][R108.64+0x2] ;  /* 0x000002246c957981 */ /* 0x000564000c1e1520 */
.L_x_61:
[----:B------:R-:W-:Y:S05]  /*3fc0*/  BSYNC B1 ;  /* 0x0000000000017941 */ /* 0x000fea0003800000 */
.L_x_60:
[----:B-----5:R-:W-:Y:S01]  /*3fd0*/  HADD2.F32 R139, -RZ, R149.H0_H0 ;  /* 0x20000095ff8b7230 */ /* 0x020fe20000004100 */
[----:B------:R-:W-:Y:S01]  /*3fe0*/  IADD3 R144, P5, R130, R144, RZ ;  /* 0x0000009082907210 */ /* 0x000fe20007fbe0ff */
[----:B------:R-:W-:Y:S03]  /*3ff0*/  BSSY B1, `(.L_x_62) ;  /* 0x000001a000017945 */ /* 0x000fe60003800000 */
[----:B0-----:R-:W-:Y:S01]  /*4000*/  FMUL R96, R139, R122 ;  /* 0x0000007a8b607220 */ /* 0x001fe20000400000 */
[----:B------:R-:W-:-:S04]  /*4010*/  IMAD.WIDE.U32 R138, R124, 0x78, R140 ;  /* 0x000000787c8a7825 */ /* 0x000fc800078e008c */
[----:B------:R-:W-:Y:S01]  /*4020*/  FFMA R96, R97, R121, R96 ;  /* 0x0000007961607223 */ /* 0x000fe20000000060 */
[----:B------:R-:W-:Y:S02]  /*4030*/  @P4 IMAD.MOV.U32 R97, RZ, RZ, R143 ;  /* 0x000000ffff614224 */ /* 0x000fe400078e008f */
[----:B------:R-:W-:Y:S01]  /*4040*/  IMAD.X R145, R153, 0x1, R131, P5 ;  /* 0x0000000199917824 */ /* 0x000fe200028e0683 */
[----:B------:R-:W-:Y:S02]  /*4050*/  IADD3 R138, P5, R130, R138, RZ ;  /* 0x0000008a828a7210 */ /* 0x000fe40007fbe0ff */
[----:B------:R-:W-:Y:S01]  /*4060*/  F2FP.F16.F32.PACK_AB R96, RZ, R96 ;  /* 0x00000060ff60723e */ /* 0x000fe200000000ff */
[----:B------:R-:W-:Y:S01]  /*4070*/  IMAD.WIDE.U32 R140, R124, 0x78, R144 ;  /* 0x000000787c8c7825 */ /* 0x000fe200078e0090 */
[----:B------:R-:W-:Y:S02]  /*4080*/  IADD3.X R139, R131, R125, R139, P5, !PT ;  /* 0x0000007d838b7210 */ /* 0x000fe40002ffe48b */
[----:B------:R-:W-:Y:S01]  /*4090*/  PRMT R147, R96, 0x7610, R147 ;  /* 0x0000761060937816 */ /* 0x000fe20000000093 */
[----:B------:R-:W-:-:S02]  /*40a0*/  @P4 IMAD.MOV.U32 R96, RZ, RZ, R142 ;  /* 0x000000ffff604224 */ /* 0x000fc400078e008e */
[----:B------:R-:W-:-:S03]  /*40b0*/  IMAD.IADD R151, R125, 0x1, R141 ;  /* 0x000000017d977824 */ /* 0x000fc600078e028d */
[----:B------:R0:W-:Y:S01]  /*40c0*/  @P4 STG.E.U16 desc[UR36][R96.64+0x2], R147 ;  /* 0x0000029360004986 */ /* 0x0001e2000c101524 */
[----:B------:R-:W-:-:S05]  /*40d0*/  IADD3 R150, P4, R144, R126, RZ ;  /* 0x0000007e90967210 */ /* 0x000fca0007f9e0ff */
[----:B------:R-:W-:Y:S01]  /*40e0*/  IMAD.X R145, R145, 0x1, R129, P4 ;  /* 0x0000000191917824 */ /* 0x000fe200020e0681 */
[----:B------:R-:W-:-:S04]  /*40f0*/  IADD3 R132, P4, P5, R126, R140, R130 ;  /* 0x0000008c7e847210 */ /* 0x000fc80007d9e082 */
[----:B------:R-:W-:Y:S01]  /*4100*/  IADD3.X R134, R129, R151, R131, P4, P5 ;  /* 0x0000009781867210 */ /* 0x000fe200027ea483 */
[----:B0-----:R-:W-:Y:S01]  /*4110*/  IMAD.WIDE.U32 R146, R7, R124, R138 ;  /* 0x0000007c07927225 */ /* 0x001fe200078e008a */
[----:B------:R-:W-:-:S04]  /*4120*/  LEA R144, P4, R150, R12, 0x1 ;  /* 0x0000000c96907211 */ /* 0x000fc800078808ff */
[----:B------:R-:W-:Y:S02]  /*4130*/  LEA.HI.X R145, R150, R13, R145, 0x1, P4 ;  /* 0x0000000d96917211 */ /* 0x000fe400020f0c91 */
[----:B------:R-:W-:Y:S02]  /*4140*/  ISETP.GT.AND P4, PT, R3, 0x108, P0 ;  /* 0x000001080300780c */ /* 0x000fe40000784270 */
[----:B------:R-:W-:-:S04]  /*4150*/  IADD3 R96, P5, R10, R146, RZ ;  /* 0x000000920a607210 */ /* 0x000fc80007fbe0ff */
[----:B------:R-:W-:-:S07]  /*4160*/  IADD3.X R97, R11, R123, R147, P5, !PT ;  /* 0x0000007b0b617210 */ /* 0x000fce0002ffe493 */
[----:B------:R-:W-:Y:S05]  /*4170*/  @!P4 BRA `(.L_x_63) ;  /* 0x000000000004c947 */ /* 0x000fea0003800000 */
[----:B------:R0:W5:Y:S02]  /*4180*/  LDG.E.LTC128B.U16 R149, desc[UR36][R144.64] ;  /* 0x0000002490957981 */ /* 0x000164000c1e1520 */
.L_x_63:
[----:B------:R-:W-:Y:S05]  /*4190*/  BSYNC B1 ;  /* 0x0000000000017941 */ /* 0x000fea0003800000 */
.L_x_62:
[----:B0-----:R-:W-:Y:S01]  /*41a0*/  IMAD.WIDE.U32 R144, R23, R20, R96 ;  /* 0x0000001417907225 */ /* 0x001fe200078e0060 */
[----:B------:R-:W-:Y:S03]  /*41b0*/  BSSY B1, `(.L_x_64) ;  /* 0x000000e000017945 */ /* 0x000fe60003800000 */
[----:B-----5:R-:W-:Y:S01]  /*41c0*/  HADD2.F32 R147, -RZ, R149.H0_H0 ;  /* 0x20000095ff937230 */ /* 0x020fe20000004100 */
[----:B------:R-:W-:Y:S01]  /*41d0*/  LEA R96, P5, R144, R12, 0x1 ;  /* 0x0000000c90607211 */ /* 0x000fe200078a08ff */
[----:B------:R-:W-:-:S03]  /*41e0*/  IMAD.IADD R97, R21, 0x1, R145 ;  /* 0x0000000115617824 */ /* 0x000fc600078e0291 */
[----:B------:R-:W-:Y:S02]  /*41f0*/  FMUL R147, R147, R122 ;  /* 0x0000007a93937220 */ /* 0x000fe40000400000 */
[----:B------:R-:W-:Y:S02]  /*4200*/  LEA.HI.X R97, R144, R13, R97, 0x1, P5 ;  /* 0x0000000d90617211 */ /* 0x000fe400028f0c61 */
[----:B------:R-:W-:Y:S01]  /*4210*/  FFMA R147, R98, R121, R147 ;  /* 0x0000007962937223 */ /* 0x000fe20000000093 */
[----:B------:R-:W-:-:S04]  /*4220*/  IADD3 R144, P5, R142, R133, RZ ;  /* 0x000000858e907210 */ /* 0x000fc80007fbe0ff */
[----:B------:R-:W-:Y:S01]  /*4230*/  F2FP.F16.F32.PACK_AB R147, RZ, R147 ;  /* 0x00000093ff93723e */ /* 0x000fe200000000ff */
[----:B------:R-:W-:Y:S01]  /*4240*/  IMAD.X R145, R143, 0x1, R135, P5 ;  /* 0x000000018f917824 */ /* 0x000fe200028e0687 */
[----:B------:R-:W-:-:S04]  /*4250*/  ISETP.GT.AND P5, PT, R3, 0x108, P3 ;  /* 0x000001080300780c */ /* 0x000fc80001fa4270 */
[----:B------:R0:W-:Y:S09]  /*4260*/  @P4 STG.E.U16 desc[UR36][R144.64], R147 ;  /* 0x0000009390004986 */ /* 0x0001f2000c101524 */
[----:B------:R-:W-:Y:S05]  /*4270*/  @!P5 BRA `(.L_x_65) ;  /* 0x000000000004d947 */ /* 0x000fea0003800000 */
[----:B------:R0:W5:Y:S02]  /*4280*/  LDG.E.LTC128B.U16 R149, desc[UR36][R96.64+0x2] ;  /* 0x0000022460957981 */ /* 0x000164000c1e1520 */
.L_x_65:
[----:B------:R-:W-:Y:S05]  /*4290*/  BSYNC B1 ;  /* 0x0000000000017941 */ /* 0x000fea0003800000 */
.L_x_64:
[----:B0----5:R-:W-:Y:S01]  /*42a0*/  HADD2.F32 R147, -RZ, R149.H0_H0 ;  /* 0x20000095ff937230 */ /* 0x021fe20000004100 */
[----:B------:R-:W-:Y:S04]  /*42b0*/  BSSY B1, `(.L_x_66) ;  /* 0x000000a000017945 */ /* 0x000fe80003800000 */
[----:B------:R-:W-:-:S04]  /*42c0*/  FMUL R98, R147, R122 ;  /* 0x0000007a93627220 */ /* 0x000fc80000400000 */
        /* <DEDUP_REMOVED lines=8> */
.L_x_67:
[----:B------:R-:W-:Y:S05]  /*4350*/  BSYNC B1 ;  /* 0x0000000000017941 */ /* 0x000fea0003800000 */
.L_x_66:
[----:B-----5:R-:W-:Y:S01]  /*4360*/  HADD2.F32 R147, -RZ, R149.H0_H0 ;  /* 0x20000095ff937230 */ /* 0x020fe20000004100 */
        /* <DEDUP_REMOVED lines=8> */
.L_x_69:
[----:B------:R-:W-:Y:S05]  /*43f0*/  BSYNC B1 ;  /* 0x0000000000017941 */ /* 0x000fea0003800000 */
.L_x_68:
        /* <DEDUP_REMOVED lines=9> */
.L_x_71:
[----:B------:R-:W-:Y:S05]  /*4490*/  BSYNC B1 ;  /* 0x0000000000017941 */ /* 0x000fea0003800000 */
.L_x_70:
        /* <DEDUP_REMOVED lines=9> */
.L_x_73:
[----:B------:R-:W-:Y:S05]  /*4530*/  BSYNC B1 ;  /* 0x0000000000017941 */ /* 0x000fea0003800000 */
.L_x_72:
[----:B0----5:R-:W-:Y:S01]  /*4540*/  HADD2.F32 R101, -RZ, R149.H0_H0 ;  /* 0x20000095ff657230 */ /* 0x021fe20000004100 */
[----:B------:R-:W-:-:S04]  /*4550*/  IADD3 R126, P4, R126, R140, RZ ;  /* 0x0000008c7e7e7210 */ /* 0x000fc80007f9e0ff */
[----:B------:R-:W-:Y:S01]  /*4560*/  FMUL R100, R101, R122 ;  /* 0x0000007a65647220 */ /* 0x000fe20000400000 */
[----:B------:R-:W-:-:S03]  /*4570*/  IMAD.X R128, R151, 0x1, R129, P4 ;  /* 0x0000000197807824 */ /* 0x000fc600020e0681 */
[----:B------:R-:W-:-:S05]  /*4580*/  FFMA R100, R103, R121, R100 ;  /* 0x0000007967647223 */ /* 0x000fca0000000064 */
[----:B------:R-:W-:-:S04]  /*4590*/  F2FP.F16.F32.PACK_AB R100, RZ, R100 ;  /* 0x00000064ff64723e */ /* 0x000fc800000000ff */
[----:B------:R-:W-:Y:S02]  /*45a0*/  PRMT R101, R100, 0x7610, R101 ;  /* 0x0000761064657816 */ /* 0x000fe40000000065 */
[----:B------:R-:W-:-:S03]  /*45b0*/  LEA R100, P4, R126, R12, 0x1 ;  /* 0x0000000c7e647211 */ /* 0x000fc600078808ff */
[----:B------:R0:W-:Y:S01]  /*45c0*/  @P5 STG.E.U16 desc[UR36][R98.64+0x12], R101 ;  /* 0x0000126562005986 */ /* 0x0001e2000c101524 */
[----:B------:R-:W-:Y:S02]  /*45d0*/  ISETP.GT.AND P5, PT, R3, 0x180, P0 ;  /* 0x000001800300780c */ /* 0x000fe400007a4270 */
[----:B0-----:R-:W-:-:S11]  /*45e0*/  LEA.HI.X R101, R126, R13, R128, 0x1, P4 ;  /* 0x0000000d7e657211 */ /* 0x001fd600020f0c80 */
[----:B------:R0:W2:Y:S01]  /*45f0*/  @P5 LDG.E.LTC128B.U16 R149, desc[UR36][R100.64] ;  /* 0x0000002464955981 */ /* 0x0000a2000c1e1520 */
[----:B------:R-:W-:Y:S01]  /*4600*/  IMAD.WIDE.U32 R110, R124, 0x78, R110 ;  /* 0x000000787c6e7825 */ /* 0x000fe200078e006e */
[----:B------:R-:W-:Y:S02]  /*4610*/  BSSY B1, `(.L_x_74) ;  /* 0x0000016000017945 */ /* 0x000fe40003800000 */
[----:B------:R-:W-:-:S04]  /*4620*/  IADD3 R102, P4, R130, R110, RZ ;  /* 0x0000006e82667210 */ /* 0x000fc80007f9e0ff */
[----:B------:R-:W-:Y:S01]  /*4630*/  IADD3.X R103, R131, R125, R111, P4, !PT ;  /* 0x0000007d83677210 */ /* 0x000fe200027fe46f */
[----:B------:R-:W-:Y:S02]  /*4640*/  IMAD R111, R5, 0x300, RZ ;  /* 0x00000300056f7824 */ /* 0x000fe400078e02ff */
[----:B0-----:R-:W-:-:S04]  /*4650*/  IMAD.WIDE.U32 R100, R4, 0x300, R8 ;  /* 0x0000030004647825 */ /* 0x001fc800078e0008 */
[----:B------:R-:W-:-:S03]  /*4660*/  IMAD.WIDE.U32 R102, R7, R124, R102 ;  /* 0x0000007c07667225 */ /* 0x000fc600078e0066 */
[----:B------:R-:W-:-:S04]  /*4670*/  IADD3 R102, P4, R10, R102, RZ ;  /* 0x000000660a667210 */ /* 0x000fc80007f9e0ff */
[----:B------:R-:W-:-:S03]  /*4680*/  IADD3.X R103, R11, R123, R103, P4, !PT ;  /* 0x0000007b0b677210 */ /* 0x000fc600027fe467 */
[----:B------:R-:W-:-:S03]  /*4690*/  IMAD.WIDE.U32 R102, R23, R20, R102 ;  /* 0x0000001417667225 */ /* 0x000fc600078e0066 */
[----:B------:R-:W-:Y:S01]  /*46a0*/  LEA R98, P4, R102, R12, 0x1 ;  /* 0x0000000c66627211 */ /* 0x000fe200078808ff */
[----:B--2---:R-:W-:-:S05]  /*46b0*/  HADD2.F32 R99, -RZ, R149.H0_H0 ;  /* 0x20000095ff637230 */ /* 0x004fca0000004100 */
[----:B------:R-:W-:-:S04]  /*46c0*/  FMUL R99, R99, R122 ;  /* 0x0000007a63637220 */ /* 0x000fc80000400000 */
[----:B------:R-:W-:Y:S01]  /*46d0*/  FFMA R99, R88, R121, R99 ;  /* 0x0000007958637223 */ /* 0x000fe20000000063 */
[----:B------:R-:W-:Y:S02]  /*46e0*/  IMAD.IADD R88, R21, 0x1, R103 ;  /* 0x0000000115587824 */ /* 0x000fe400078e0267 */
[----:B------:R-:W-:Y:S02]  /*46f0*/  IMAD.IADD R103, R101, 0x1, R111 ;  /* 0x0000000165677824 */ /* 0x000fe400078e026f */
[----:B------:R-:W-:Y:S02]  /*4700*/  F2FP.F16.F32.PACK_AB R110, RZ, R99 ;  /* 0x00000063ff6e723e */ /* 0x000fe400000000ff */
[----:B------:R-:W-:Y:S01]  /*4710*/  LEA.HI.X R99, R102, R13, R88, 0x1, P4 ;  /* 0x0000000d66637211 */ /* 0x000fe200020f0c58 */
[----:B------:R-:W-:Y:S01]  /*4720*/  @P5 IMAD.MOV.U32 R102, RZ, RZ, R100 ;  /* 0x000000ffff665224 */ /* 0x000fe200078e0064 */
[----:B------:R-:W-:-:S04]  /*4730*/  ISETP.GT.AND P4, PT, R3, 0x180, P3 ;  /* 0x000001800300780c */ /* 0x000fc80001f84270 */
[----:B------:R0:W-:Y:S09]  /*4740*/  @P5 STG.E.U16 desc[UR36][R102.64], R110 ;  /* 0x0000006e66005986 */ /* 0x0001f2000c101524 */
[----:B------:R-:W-:Y:S05]  /*4750*/  @!P4 BRA `(.L_x_75) ;  /* 0x000000000004c947 */ /* 0x000fea0003800000 */
[----:B------:R2:W5:Y:S02]  /*4760*/  LDG.E.LTC128B.U16 R149, desc[UR36][R98.64+0x2] ;  /* 0x0000022462957981 */ /* 0x000564000c1e1520 */
.L_x_75:
[----:B------:R-:W-:Y:S05]  /*4770*/  BSYNC B1 ;  /* 0x0000000000017941 */ /* 0x000fea0003800000 */
.L_x_74:
[----:B-----5:R-:W-:Y:S01]  /*4780*/  HADD2.F32 R111, -RZ, R149.H0_H0 ;  /* 0x20000095ff6f7230 */ /* 0x020fe20000004100 */
[----:B------:R-:W-:Y:S01]  /*4790*/  ISETP.GT.AND P0, PT, R3, 0x188, P0 ;  /* 0x000001880300780c */ /* 0x000fe20000704270 */
[----:B------:R-:W-:Y:S01]  /*47a0*/  IMAD.WIDE.U32 R138, R124, 0x78, R138 ;  /* 0x000000787c8a7825 */ /* 0x000fe200078e008a */
[----:B------:R-:W-:Y:S03]  /*47b0*/  BSSY B1, `(.L_x_76) ;  /* 0x0000010000017945 */ /* 0x000fe60003800000 */
[----:B0-----:R-:W-:Y:S01]  /*47c0*/  FMUL R110, R111, R122 ;  /* 0x0000007a6f6e7220 */ /* 0x001fe20000400000 */
[----:B------:R-:W-:Y:S01]  /*47d0*/  @P4 IMAD.MOV.U32 R126, RZ, RZ, R100 ;  /* 0x000000ffff7e4224 */ /* 0x000fe200078e0064 */
[----:B------:R-:W-:Y:S01]  /*47e0*/  IADD3 R88, P5, R130, R138, RZ ;  /* 0x0000008a82587210 */ /* 0x000fe20007fbe0ff */
[----:B------:R-:W-:Y:S02]  /*47f0*/  @P4 IMAD.MOV.U32 R127, RZ, RZ, R103 ;  /* 0x000000ffff7f4224 */ /* 0x000fe400078e0067 */
[----:B------:R-:W-:Y:S01]  /*4800*/  FFMA R110, R89, R121, R110 ;  /* 0x00000079596e7223 */ /* 0x000fe2000000006e */
[----:B------:R-:W-:-:S04]  /*4810*/  IADD3.X R89, R131, R125, R139, P5, !PT ;  /* 0x0000007d83597210 */ /* 0x000fc80002ffe48b */
[----:B------:R-:W-:Y:S01]  /*4820*/  F2FP.F16.F32.PACK_AB R110, RZ, R110 ;  /* 0x0000006eff6e723e */ /* 0x000fe200000000ff */
[----:B------:R-:W-:-:S03]  /*4830*/  IMAD.WIDE.U32 R124, R7, R124, R88 ;  /* 0x0000007c077c7225 */ /* 0x000fc600078e0058 */
[----:B------:R-:W-:Y:S02]  /*4840*/  PRMT R7, R110, 0x7610, R7 ;  /* 0x000076106e077816 */ /* 0x000fe40000000007 */
[----:B------:R-:W-:-:S03]  /*4850*/  IADD3 R110, P5, R10, R124, RZ ;  /* 0x0000007c0a6e7210 */ /* 0x000fc60007fbe0ff */
[----:B------:R0:W-:Y:S01]  /*4860*/  @P4 STG.E.U16 desc[UR36][R126.64+0x2], R7 ;  /* 0x000002077e004986 */ /* 0x0001e2000c101524 */
[----:B------:R-:W-:-:S04]  /*4870*/  LEA R88, P4, R132, R12, 0x1 ;  /* 0x0000000c84587211 */ /* 0x000fc800078808ff */
[----:B------:R-:W-:Y:S01]  /*4880*/  LEA.HI.X R89, R132, R13, R134, 0x1, P4 ;  /* 0x0000000d84597211 */ /* 0x000fe200020f0c86 */
[----:B------:R-:W-:Y:S08]  /*4890*/  @!P0 BRA `(.L_x_77) ;  /* 0x0000000000048947 */ /* 0x000ff00003800000 */
[----:B------:R0:W5:Y:S02]  /*48a0*/  LDG.E.LTC128B.U16 R149, desc[UR36][R88.64] ;  /* 0x0000002458957981 */ /* 0x000164000c1e1520 */
.L_x_77:
[----:B------:R-:W-:Y:S05]  /*48b0*/  BSYNC B1 ;  /* 0x0000000000017941 */ /* 0x000fea0003800000 */
.L_x_76:
[----:B0----5:R-:W-:Y:S01]  /*48c0*/  HADD2.F32 R7, -RZ, R149.H0_H0 ;  /* 0x20000095ff077230 */ /* 0x021fe20000004100 */
[----:B------:R-:W-:Y:S01]  /*48d0*/  IADD3 R10, P4, R133, R100, RZ ;  /* 0x00000064850a7210 */ /* 0x000fe20007f9e0ff */
[----:B------:R-:W-:Y:S01]  /*48e0*/  BSSY B1, `(.L_x_78) ;  /* 0x000000e000017945 */ /* 0x000fe20003800000 */
[----:B------:R-:W-:Y:S02]  /*48f0*/  IADD3.X R111, R11, R123, R125, P5, !PT ;  /* 0x0000007b0b6f7210 */ /* 0x000fe40002ffe47d */
[----:B------:R-:W-:Y:S01]  /*4900*/  FMUL R7, R7, R122 ;  /* 0x0000007a07077220 */ /* 0x000fe20000400000 */
[----:B------:R-:W-:Y:S01]  /*4910*/  IMAD.X R11, R103, 0x1, R135, P4 ;  /* 0x00000001670b7824 */ /* 0x000fe200020e0687 */
[----:B------:R-:W-:Y:S01]  /*4920*/  ISETP.GT.AND P3, PT, R3, 0x188, P3 ;  /* 0x000001880300780c */ /* 0x000fe20001f64270 */
[----:B------:R-:W-:-:S04]  /*4930*/  IMAD.WIDE.U32 R88, R23, R20, R110 ;  /* 0x0000001417587225 */ /* 0x000fc800078e006e */
[----:B------:R-:W-:Y:S01]  /*4940*/  FFMA R7, R90, R121, R7 ;  /* 0x000000795a077223 */ /* 0x000fe20000000007 */
[----:B------:R-:W-:Y:S01]  /*4950*/  IMAD.IADD R21, R21, 0x1, R89 ;  /* 0x0000000115157824 */ /* 0x000fe200078e0259 */
[----:B------:R-:W-:-:S03]  /*4960*/  LEA R12, P5, R88, R12, 0x1 ;  /* 0x0000000c580c7211 */ /* 0x000fc600078a08ff */
[----:B------:R-:W-:Y:S02]  /*4970*/  F2FP.F16.F32.PACK_AB R7, RZ, R7 ;  /* 0x00000007ff07723e */ /* 0x000fe400000000ff */
[----:B------:R-:W-:-:S03]  /*4980*/  LEA.HI.X R13, R88, R13, R21, 0x1, P5 ;  /* 0x0000000d580d7211 */ /* 0x000fc600028f0c15 */
[----:B------:R0:W-:Y:S01]  /*4990*/  @P0 STG.E.U16 desc[UR36][R10.64], R7 ;  /* 0x000000070a000986 */ /* 0x0001e2000c101524 */
[----:B------:R-:W-:Y:S05]  /*49a0*/  @!P3 BRA `(.L_x_79) ;  /* 0x000000000004b947 */ /* 0x000fea0003800000 */
[----:B------:R0:W5:Y:S02]  /*49b0*/  LDG.E.LTC128B.U16 R149, desc[UR36][R12.64+0x2] ;  /* 0x000002240c957981 */ /* 0x000164000c1e1520 */
.L_x_79:
[----:B------:R-:W-:Y:S05]  /*49c0*/  BSYNC B1 ;  /* 0x0000000000017941 */ /* 0x000fea0003800000 */
.L_x_78:
        /* <DEDUP_REMOVED lines=9> */
.L_x_81:
[----:B------:R-:W-:Y:S05]  /*4a60*/  BSYNC B1 ;  /* 0x0000000000017941 */ /* 0x000fea0003800000 */
.L_x_80:
[----:B-----5:R-:W-:Y:S01]  /*4a70*/  HADD2.F32 R7, -RZ, R149.H0_H0 ;  /* 0x20000095ff077230 */ /* 0x020fe20000004100 */
[----:B------:R-:W-:Y:S01]  /*4a80*/  ISETP.GT.AND P3, PT, R3, 0x180, P2 ;  /* 0x000001800300780c */ /* 0x000fe20001764270 */
[----:B0-----:R-:W-:Y:S01]  /*4a90*/  @P0 IMAD.MOV.U32 R20, RZ, RZ, R100 ;  /* 0x000000ffff140224 */ /* 0x001fe200078e0064 */
[----:B------:R-:W-:Y:S01]  /*4aa0*/  BSSY B1, `(.L_x_82) ;  /* 0x0000008000017945 */ /* 0x000fe20003800000 */
[----:B------:R-:W-:Y:S02]  /*4ab0*/  @P0 IMAD.MOV.U32 R21, RZ, RZ, R103 ;  /* 0x000000ffff150224 */ /* 0x000fe400078e0067 */
[----:B------:R-:W-:-:S04]  /*4ac0*/  FMUL R7, R7, R122 ;  /* 0x0000007a07077220 */ /* 0x000fc80000400000 */
[----:B------:R-:W-:-:S05]  /*4ad0*/  FFMA R7, R92, R121, R7 ;  /* 0x000000795c077223 */ /* 0x000fca0000000007 */
[----:B------:R-:W-:-:S05]  /*4ae0*/  F2FP.F16.F32.PACK_AB R7, RZ, R7 ;  /* 0x00000007ff07723e */ /* 0x000fca00000000ff */
[----:B------:R0:W-:Y:S01]  /*4af0*/  @P0 STG.E.U16 desc[UR36][R20.64+0x10], R7 ;  /* 0x0000100714000986 */ /* 0x0001e2000c101524 */
[----:B------:R-:W-:Y:S05]  /*4b00*/  @!P3 BRA `(.L_x_83) ;  /* 0x000000000004b947 */ /* 0x000fea0003800000 */
[----:B------:R0:W5:Y:S02]  /*4b10*/  LDG.E.LTC128B.U16 R149, desc[UR36][R98.64+0x12] ;  /* 0x0000122462957981 */ /* 0x000164000c1e1520 */
.L_x_83:
[----:B------:R-:W-:Y:S05]  /*4b20*/  BSYNC B1 ;  /* 0x0000000000017941 */ /* 0x000fea0003800000 */
.L_x_82:
[----:B0----5:R-:W-:Y:S01]  /*4b30*/  HADD2.F32 R7, -RZ, R149.H0_H0 ;  /* 0x20000095ff077230 */ /* 0x021fe20000004100 */
[----:B------:R-:W-:Y:S01]  /*4b40*/  ISETP.GT.AND P1, PT, R3, 0x188, P1 ;  /* 0x000001880300780c */ /* 0x000fe20000f24270 */
[----:B------:R-:W-:Y:S01]  /*4b50*/  @P3 IMAD.MOV.U32 R101, RZ, RZ, R103 ;  /* 0x000000ffff653224 */ /* 0x000fe200078e0067 */
[----:B------:R-:W-:Y:S02]  /*4b60*/  BSSY B1, `(.L_x_84) ;  /* 0x0000007000017945 */ /* 0x000fe40003800000 */
[----:B------:R-:W-:-:S04]  /*4b70*/  FMUL R20, R7, R122 ;  /* 0x0000007a07147220 */ /* 0x000fc80000400000 */
[----:B------:R-:W-:-:S05]  /*4b80*/  FFMA R20, R93, R121, R20 ;  /* 0x000000795d147223 */ /* 0x000fca0000000014 */
[----:B------:R-:W-:-:S05]  /*4b90*/  F2FP.F16.F32.PACK_AB R20, RZ, R20 ;  /* 0x00000014ff14723e */ /* 0x000fca00000000ff */
[----:B------:R0:W-:Y:S01]  /*4ba0*/  @P3 STG.E.U16 desc[UR36][R100.64+0x12], R20 ;  /* 0x0000121464003986 */ /* 0x0001e2000c101524 */
[----:B------:R-:W-:Y:S05]  /*4bb0*/  @!P1 BRA `(.L_x_85) ;  /* 0x0000000000049947 */ /* 0x000fea0003800000 */
[----:B------:R0:W5:Y:S02]  /*4bc0*/  LDG.E.LTC128B.U16 R149, desc[UR36][R12.64+0x10] ;  /* 0x000010240c957981 */ /* 0x000164000c1e1520 */
.L_x_85:
[----:B------:R-:W-:Y:S05]  /*4bd0*/  BSYNC B1 ;  /* 0x0000000000017941 */ /* 0x000fea0003800000 */
.L_x_84:
        /* <DEDUP_REMOVED lines=9> */
.L_x_87:
[----:B------:R-:W-:Y:S05]  /*4c70*/  BSYNC B1 ;  /* 0x0000000000017941 */ /* 0x000fea0003800000 */
.L_x_86:
[----:B0----5:R-:W-:Y:S01]  /*4c80*/  HADD2.F32 R7, -RZ, R149.H0_H0 ;  /* 0x20000095ff077230 */ /* 0x021fe20000004100 */
        /* <DEDUP_REMOVED lines=9> */
.L_x_89:
[----:B------:R-:W-:Y:S05]  /*4d20*/  BSYNC B1 ;  /* 0x0000000000017941 */ /* 0x000fea0003800000 */
.L_x_88:
        /* <DEDUP_REMOVED lines=10> */
.L_x_91:
[----:B------:R-:W-:Y:S05]  /*4dd0*/  BSYNC B1 ;  /* 0x0000000000017941 */ /* 0x000fea0003800000 */
.L_x_90:
        /* <DEDUP_REMOVED lines=9> */
.L_x_93:
[----:B------:R-:W-:Y:S05]  /*4e70*/  BSYNC B1 ;  /* 0x0000000000017941 */ /* 0x000fea0003800000 */
.L_x_92:
        /* <DEDUP_REMOVED lines=9> */
.L_x_95:
[----:B------:R-:W-:Y:S05]  /*4f10*/  BSYNC B1 ;  /* 0x0000000000017941 */ /* 0x000fea0003800000 */
.L_x_94:
        /* <DEDUP_REMOVED lines=10> */
.L_x_97:
[----:B------:R-:W-:Y:S05]  /*4fc0*/  BSYNC B1 ;  /* 0x0000000000017941 */ /* 0x000fea0003800000 */
.L_x_96:
        /* <DEDUP_REMOVED lines=10> */
.L_x_99:
[----:B------:R-:W-:Y:S05]  /*5070*/  BSYNC B1 ;  /* 0x0000000000017941 */ /* 0x000fea0003800000 */
.L_x_98:
        /* <DEDUP_REMOVED lines=9> */
.L_x_101:
[----:B------:R-:W-:Y:S05]  /*5110*/  BSYNC B1 ;  /* 0x0000000000017941 */ /* 0x000fea0003800000 */
.L_x_100:
        /* <DEDUP_REMOVED lines=9> */
.L_x_103:
[----:B------:R-:W-:Y:S05]  /*51b0*/  BSYNC B1 ;  /* 0x0000000000017941 */ /* 0x000fea0003800000 */
.L_x_102:
        /* <DEDUP_REMOVED lines=9> */
.L_x_105:
[----:B------:R-:W-:Y:S05]  /*5250*/  BSYNC B1 ;  /* 0x0000000000017941 */ /* 0x000fea0003800000 */
.L_x_104:
        /* <DEDUP_REMOVED lines=9> */
.L_x_107:
[----:B------:R-:W-:Y:S05]  /*52f0*/  BSYNC B1 ;  /* 0x0000000000017941 */ /* 0x000fea0003800000 */
.L_x_106:
        /* <DEDUP_REMOVED lines=9> */
.L_x_109:
[----:B------:R-:W-:Y:S05]  /*5390*/  BSYNC B1 ;  /* 0x0000000000017941 */ /* 0x000fea0003800000 */
.L_x_108:
        /* <DEDUP_REMOVED lines=9> */
.L_x_111:
[----:B------:R-:W-:Y:S05]  /*5430*/  BSYNC B1 ;  /* 0x0000000000017941 */ /* 0x000fea0003800000 */
.L_x_110:
        /* <DEDUP_REMOVED lines=9> */
.L_x_113:
[----:B------:R-:W-:Y:S05]  /*54d0*/  BSYNC B1 ;  /* 0x0000000000017941 */ /* 0x000fea0003800000 */
.L_x_112:
        /* <DEDUP_REMOVED lines=9> */
.L_x_115:
[----:B------:R-:W-:Y:S05]  /*5570*/  BSYNC B1 ;  /* 0x0000000000017941 */ /* 0x000fea0003800000 */
.L_x_114:
        /* <DEDUP_REMOVED lines=9> */
.L_x_117:
[----:B------:R-:W-:Y:S05]  /*5610*/  BSYNC B1 ;  /* 0x0000000000017941 */ /* 0x000fea0003800000 */
.L_x_116:
        /* <DEDUP_REMOVED lines=9> */
.L_x_119:
[----:B------:R-:W-:Y:S05]  /*56b0*/  BSYNC B1 ;  /* 0x0000000000017941 */ /* 0x000fea0003800000 */
.L_x_118:
[----:B0----5:R-:W-:Y:S01]  /*56c0*/  HADD2.F32 R7, -RZ, R149.H0_H0 ;  /* 0x20000095ff077230 */ /* 0x021fe20000004100 */
[----:B------:R-:W-:-:S04]  /*56d0*/  ISETP.GT.AND P5, PT, R3, 0x100, P3 ;  /* 0x000001000300780c */ /* 0x000fc80001fa4270 */
[----:B------:R-:W-:-:S04]  /*56e0*/  FMUL R10, R7, R122 ;  /* 0x0000007a070a7220 */ /* 0x000fc80000400000 */
[----:B------:R-:W-:-:S05]  /*56f0*/  FFMA R10, R79, R121, R10 ;  /* 0x000000794f0a7223 */ /* 0x000fca000000000a */
[----:B------:R-:W-:-:S05]  /*5700*/  F2FP.F16.F32.PACK_AB R10, RZ, R10 ;  /* 0x0000000aff0a723e */ /* 0x000fca00000000ff */
[----:B------:R0:W-:Y:S04]  /*5710*/  @P4 STG.E.U16 desc[UR36][R106.64+0x32], R10 ;  /* 0x0000320a6a004986 */ /* 0x0001e8000c101524 */
[----:B------:R-:W2:Y:S01]  /*5720*/  @P5 LDG.E.LTC128B.U16 R149, desc[UR36][R108.64+0x20] ;  /* 0x000020246c955981 */ /* 0x000ea2000c1e1520 */
[C---:B------:R-:W-:Y:S01]  /*5730*/  IMAD.SHL.U32 R23, R4.reuse, 0x100, RZ ;  /* 0x0000010004177824 */ /* 0x040fe200078e00ff */
[----:B------:R-:W-:Y:S01]  /*5740*/  SHF.L.U64.HI R73, R4, 0x8, R5 ;  /* 0x0000000804497819 */ /* 0x000fe20000010205 */
[----:B------:R-:W-:Y:S03]  /*5750*/  BSSY B1, `(.L_x_120) ;  /* 0x000000b000017945 */ /* 0x000fe60003800000 */
[----:B------:R-:W-:-:S05]  /*5760*/  IADD3 R136, P4, R23, R136, RZ ;  /* 0x0000008817887210 */ /* 0x000fca0007f9e0ff */
[----:B------:R-:W-:Y:S01]  /*5770*/  IMAD.X R137, R73, 0x1, R105, P4 ;  /* 0x0000000149897824 */ /* 0x000fe200020e0669 */
[----:B------:R-:W-:Y:S01]  /*5780*/  ISETP.GT.AND P4, PT, R3, 0x100, P2 ;  /* 0x000001000300780c */ /* 0x000fe20001784270 */
[----:B--2---:R-:W-:-:S05]  /*5790*/  HADD2.F32 R7, -RZ, R149.H0_H0 ;  /* 0x20000095ff077230 */ /* 0x004fca0000004100 */
[----:B------:R-:W-:-:S04]  /*57a0*/  FMUL R7, R7, R122 ;  /* 0x0000007a07077220 */ /* 0x000fc80000400000 */
[----:B------:R-:W-:-:S05]  /*57b0*/  FFMA R7, R64, R121, R7 ;  /* 0x0000007940077223 */ /* 0x000fca0000000007 */
[----:B------:R-:W-:-:S05]  /*57c0*/  F2FP.F16.F32.PACK_AB R7, RZ, R7 ;  /* 0x00000007ff07723e */ /* 0x000fca00000000ff */
[----:B------:R0:W-:Y:S01]  /*57d0*/  @P5 STG.E.U16 desc[UR36][R136.64+0x20], R7 ;  /* 0x0000200788005986 */ /* 0x0001e2000c101524 */
[----:B------:R-:W-:Y:S05]  /*57e0*/  @!P4 BRA `(.L_x_121) ;  /* 0x000000000004c947 */ /* 0x000fea0003800000 */
[----:B------:R2:W5:Y:S02]  /*57f0*/  LDG.E.LTC128B.U16 R149, desc[UR36][R108.64+0x22] ;  /* 0x000022246c957981 */ /* 0x000564000c1e1520 */
.L_x_121:
[----:B------:R-:W-:Y:S05]  /*5800*/  BSYNC B1 ;  /* 0x0000000000017941 */ /* 0x000fea0003800000 */
.L_x_120:
[----:B-----5:R-:W-:Y:S01]  /*5810*/  HADD2.F32 R5, -RZ, R149.H0_H0 ;  /* 0x20000095ff057230 */ /* 0x020fe20000004100 */
[----:B------:R-:W-:-:S04]  /*5820*/  ISETP.GT.AND P5, PT, R3, 0x108, P3 ;  /* 0x000001080300780c */ /* 0x000fc80001fa4270 */
[----:B------:R-:W-:-:S04]  /*5830*/  FMUL R4, R5, R122 ;  /* 0x0000007a05047220 */ /* 0x000fc80000400000 */
[----:B------:R-:W-:-:S05]  /*5840*/  FFMA R4, R65, R121, R4 ;  /* 0x0000007941047223 */ /* 0x000fca0000000004 */
[----:B------:R-:W-:-:S04]  /*5850*/  F2FP.F16.F32.PACK_AB R4, RZ, R4 ;  /* 0x00000004ff04723e */ /* 0x000fc800000000ff */
[----:B0-----:R-:W-:-:S05]  /*5860*/  PRMT R7, R4, 0x7610, R7 ;  /* 0x0000761004077816 */ /* 0x001fca0000000007 */
[----:B------:R0:W-:Y:S04]  /*5870*/  @P4 STG.E.U16 desc[UR36][R136.64+0x22], R7 ;  /* 0x0000220788004986 */ /* 0x0001e8000c101524 */
[----:B------:R-:W3:Y:S01]  /*5880*/  @P5 LDG.E.LTC128B.U16 R149, desc[UR36][R96.64+0x20] ;  /* 0x0000202460955981 */ /* 0x000ee2000c1e1520 */
[----:B------:R-:W-:Y:S01]  /*5890*/  IADD3 R4, P4, R133, R136, RZ ;  /* 0x0000008885047210 */ /* 0x000fe20007f9e0ff */
[----:B---3--:R-:W-:-:S05]  /*58a0*/  HADD2.F32 R5, -RZ, R149.H0_H0 ;  /* 0x20000095ff057230 */ /* 0x008fca0000004100 */
[----:B------:R-:W-:-:S04]  /*58b0*/  FMUL R5, R5, R122 ;  /* 0x0000007a05057220 */ /* 0x000fc80000400000 */
[----:B------:R-:W-:Y:S01]  /*58c0*/  FFMA R66, R66, R121, R5 ;  /* 0x0000007942427223 */ /* 0x000fe20000000005 */
[----:B------:R-:W-:Y:S01]  /*58d0*/  IMAD.X R5, R135, 0x1, R137, P4 ;  /* 0x0000000187057824 */ /* 0x000fe200020e0689 */
[----:B------:R-:W-:-:S03]  /*58e0*/  ISETP.GT.AND P4, PT, R3, 0x108, P2 ;  /* 0x000001080300780c */ /* 0x000fc60001784270 */
[----:B------:R-:W-:-:S05]  /*58f0*/  F2FP.F16.F32.PACK_AB R66, RZ, R66 ;  /* 0x00000042ff42723e */ /* 0x000fca00000000ff */
[----:B------:R3:W-:Y:S05]  /*5900*/  @P5 STG.E.U16 desc[UR36][R4.64+0x20], R66 ;  /* 0x0000204204005986 */ /* 0x0007ea000c101524 */
[----:B------:R-:W0:Y:S01]  /*5910*/  @P4 LDG.E.LTC128B.U16 R149, desc[UR36][R96.64+0x22] ;  /* 0x0000222460954981 */ /* 0x000e22000c1e1520 */
[----:B------:R-:W-:Y:S01]  /*5920*/  IADD3 R10, P5, R136, R133, RZ ;  /* 0x00000085880a7210 */ /* 0x000fe20007fbe0ff */
[----:B------:R-:W-:Y:S04]  /*5930*/  BSSY B1, `(.L_x_122) ;  /* 0x000000a000017945 */ /* 0x000fe80003800000 */
[----:B------:R-:W-:Y:S01]  /*5940*/  IMAD.X R11, R137, 0x1, R135, P5 ;  /* 0x00000001890b7824 */ /* 0x000fe200028e0687 */
[----:B------:R-:W-:Y:S01]  /*5950*/  ISETP.GT.AND P5, PT, R3, 0x100, P1 ;  /* 0x000001000300780c */ /* 0x000fe20000fa4270 */
[----:B0-----:R-:W-:-:S05]  /*5960*/  HADD2.F32 R7, -RZ, R149.H0_H0 ;  /* 0x20000095ff077230 */ /* 0x001fca0000004100 */
[----:B------:R-:W-:-:S04]  /*5970*/  FMUL R20, R7, R122 ;  /* 0x0000007a07147220 */ /* 0x000fc80000400000 */
[----:B------:R-:W-:-:S05]  /*5980*/  FFMA R20, R67, R121, R20 ;  /* 0x0000007943147223 */ /* 0x000fca0000000014 */
[----:B------:R-:W-:-:S05]  /*5990*/  F2FP.F16.F32.PACK_AB R20, RZ, R20 ;  /* 0x00000014ff14723e */ /* 0x000fca00000000ff */
[----:B------:R3:W-:Y:S01]  /*59a0*/  @P4 STG.E.U16 desc[UR36][R10.64+0x22], R20 ;  /* 0x000022140a004986 */ /* 0x0007e2000c101524 */
[----:B------:R-:W-:Y:S05]  /*59b0*/  @!P5 BRA `(.L_x_123) ;  /* 0x000000000004d947 */ /* 0x000fea0003800000 */
[----:B------:R0:W5:Y:S02]  /*59c0*/  LDG.E.LTC128B.U16 R149, desc[UR36][R108.64+0x30] ;  /* 0x000030246c957981 */ /* 0x000164000c1e1520 */
.L_x_123:
[----:B------:R-:W-:Y:S05]  /*59d0*/  BSYNC B1 ;  /* 0x0000000000017941 */ /* 0x000fea0003800000 */
.L_x_122:
        /* <DEDUP_REMOVED lines=9> */
.L_x_125:
[----:B------:R-:W-:Y:S05]  /*5a70*/  BSYNC B1 ;  /* 0x0000000000017941 */ /* 0x000fea0003800000 */
.L_x_124:
[----:B0----5:R-:W-:Y:S01]  /*5a80*/  HADD2.F32 R7, -RZ, R149.H0_H0 ;  /* 0x20000095ff077230 */ /* 0x021fe20000004100 */
[----:B------:R-:W-:Y:S01]  /*5a90*/  ISETP.GT.AND P5, PT, R3, 0x108, P1 ;  /* 0x000001080300780c */ /* 0x000fe20000fa4270 */
[----:B------:R-:W-:Y:S03]  /*5aa0*/  BSSY B1, `(.L_x_126) ;  /* 0x0000007000017945 */ /* 0x000fe60003800000 */
[----:B---3--:R-:W-:-:S04]  /*5ab0*/  FMUL R10, R7, R122 ;  /* 0x0000007a070a7220 */ /* 0x008fc80000400000 */
[----:B------:R-:W-:-:S05]  /*5ac0*/  FFMA R10, R69, R121, R10 ;  /* 0x00000079450a7223 */ /* 0x000fca000000000a */
[----:B------:R-:W-:-:S05]  /*5ad0*/  F2FP.F16.F32.PACK_AB R10, RZ, R10 ;  /* 0x0000000aff0a723e */ /* 0x000fca00000000ff */
[----:B------:R0:W-:Y:S01]  /*5ae0*/  @P4 STG.E.U16 desc[UR36][R136.64+0x32], R10 ;  /* 0x0000320a88004986 */ /* 0x0001e2000c101524 */
[----:B------:R-:W-:Y:S05]  /*5af0*/  @!P5 BRA `(.L_x_127) ;  /* 0x000000000004d947 */ /* 0x000fea0003800000 */
[----:B------:R3:W5:Y:S02]  /*5b00*/  LDG.E.LTC128B.U16 R149, desc[UR36][R96.64+0x30] ;  /* 0x0000302460957981 */ /* 0x000764000c1e1520 */
.L_x_127:
[----:B------:R-:W-:Y:S05]  /*5b10*/  BSYNC B1 ;  /* 0x0000000000017941 */ /* 0x000fea0003800000 */
.L_x_126:
        /* <DEDUP_REMOVED lines=9> */
.L_x_129:
[----:B------:R-:W-:Y:S05]  /*5bb0*/  BSYNC B1 ;  /* 0x0000000000017941 */ /* 0x000fea0003800000 */
.L_x_128:
        /* <DEDUP_REMOVED lines=9> */
.L_x_131:
[----:B------:R-:W-:Y:S05]  /*5c50*/  BSYNC B1 ;  /* 0x0000000000017941 */ /* 0x000fea0003800000 */
.L_x_130:
[----:B-----5:R-:W-:Y:S01]  /*5c60*/  HADD2.F32 R7, -RZ, R149.H0_H0 ;  /* 0x20000095ff077230 */ /* 0x020fe20000004100 */
[----:B0-----:R-:W-:Y:S01]  /*5c70*/  IADD3 R10, P4, R23, R136, RZ ;  /* 0x00000088170a7210 */ /* 0x001fe20007f9e0ff */
[----:B------:R-:W-:Y:S03]  /*5c80*/  BSSY B1, `(.L_x_132) ;  /* 0x0000009000017945 */ /* 0x000fe60003800000 */
[----:B------:R-:W-:Y:S01]  /*5c90*/  FMUL R7, R7, R122 ;  /* 0x0000007a07077220 */ /* 0x000fe20000400000 */
[----:B------:R-:W-:Y:S01]  /*5ca0*/  IMAD.X R11, R73, 0x1, R137, P4 ;  /* 0x00000001490b7824 */ /* 0x000fe200020e0689 */
[----:B------:R-:W-:Y:S02]  /*5cb0*/  ISETP.GT.AND P4, PT, R3, 0x180, P2 ;  /* 0x000001800300780c */ /* 0x000fe40001784270 */
[----:B------:R-:W-:-:S05]  /*5cc0*/  FFMA R7, R56, R121, R7 ;  /* 0x0000007938077223 */ /* 0x000fca0000000007 */
[----:B------:R-:W-:-:S05]  /*5cd0*/  F2FP.F16.F32.PACK_AB R7, RZ, R7 ;  /* 0x00000007ff07723e */ /* 0x000fca00000000ff */
[----:B------:R0:W-:Y:S01]  /*5ce0*/  @P5 STG.E.U16 desc[UR36][R10.64+0x20], R7 ;  /* 0x000020070a005986 */ /* 0x0001e2000c101524 */
[----:B------:R-:W-:Y:S05]  /*5cf0*/  @!P4 BRA `(.L_x_133) ;  /* 0x000000000004c947 */ /* 0x000fea0003800000 */
[----:B------:R0:W5:Y:S02]  /*5d00*/  LDG.E.LTC128B.U16 R149, desc[UR36][R98.64+0x22] ;  /* 0x0000222462957981 */ /* 0x000164000c1e1520 */
.L_x_133:
[----:B------:R-:W-:Y:S05]  /*5d10*/  BSYNC B1 ;  /* 0x0000000000017941 */ /* 0x000fea0003800000 */
.L_x_132:
        /* <DEDUP_REMOVED lines=9> */
.L_x_135:
[----:B------:R-:W-:Y:S05]  /*5db0*/  BSYNC B1 ;  /* 0x0000000000017941 */ /* 0x000fea0003800000 */
.L_x_134:
[----:B-----5:R-:W-:Y:S01]  /*5dc0*/  HADD2.F32 R7, -RZ, R149.H0_H0 ;  /* 0x20000095ff077230 */ /* 0x020fe20000004100 */
[----:B0-----:R-:W-:Y:S01]  /*5dd0*/  IADD3 R20, P4, R133, R10, RZ ;  /* 0x0000000a85147210 */ /* 0x001fe20007f9e0ff */
[----:B------:R-:W-:Y:S01]  /*5de0*/  BSSY B1, `(.L_x_136) ;  /* 0x0000009000017945 */ /* 0x000fe20003800000 */
[----:B------:R-:W-:Y:S02]  /*5df0*/  ISETP.GT.AND P2, PT, R3, 0x188, P2 ;  /* 0x000001880300780c */ /* 0x000fe40001744270 */
[----:B------:R-:W-:Y:S01]  /*5e00*/  FMUL R7, R7, R122 ;  /* 0x0000007a07077220 */ /* 0x000fe20000400000 */
[----:B------:R-:W-:-:S03]  /*5e10*/  IMAD.X R21, R135, 0x1, R11, P4 ;  /* 0x0000000187157824 */ /* 0x000fc600020e060b */
[----:B------:R-:W-:-:S05]  /*5e20*/  FFMA R7, R58, R121, R7 ;  /* 0x000000793a077223 */ /* 0x000fca0000000007 */
[----:B------:R-:W-:-:S05]  /*5e30*/  F2FP.F16.F32.PACK_AB R7, RZ, R7 ;  /* 0x00000007ff07723e */ /* 0x000fca00000000ff */
[----:B------:R0:W-:Y:S01]  /*5e40*/  @P3 STG.E.U16 desc[UR36][R20.64+0x20], R7 ;  /* 0x0000200714003986 */ /* 0x0001e2000c101524 */
[----:B------:R-:W-:Y:S05]  /*5e50*/  @!P2 BRA `(.L_x_137) ;  /* 0x000000000004a947 */ /* 0x000fea0003800000 */
[----:B------:R0:W5:Y:S02]  /*5e60*/  LDG.E.LTC128B.U16 R149, desc[UR36][R12.64+0x22] ;  /* 0x000022240c957981 */ /* 0x000164000c1e1520 */
.L_x_137:
[----:B------:R-:W-:Y:S05]  /*5e70*/  BSYNC B1 ;  /* 0x0000000000017941 */ /* 0x000fea0003800000 */
.L_x_136:
[----:B0----5:R-:W-:Y:S01]  /*5e80*/  HADD2.F32 R7, -RZ, R149.H0_H0 ;  /* 0x20000095ff077230 */ /* 0x021fe20000004100 */
[----:B------:R-:W-:Y:S01]  /*5e90*/  ISETP.GT.AND P3, PT, R3, 0x180, P1 ;  /* 0x000001800300780c */ /* 0x000fe20000f64270 */
[----:B------:R-:W-:Y:S03]  /*5ea0*/  BSSY B1, `(.L_x_138) ;  /* 0x0000009000017945 */ /* 0x000fe60003800000 */
[----:B------:R-:W-:-:S04]  /*5eb0*/  FMUL R56, R7, R122 ;  /* 0x0000007a07387220 */ /* 0x000fc80000400000 */
[----:B------:R-:W-:Y:S01]  /*5ec0*/  FFMA R59, R59, R121, R56 ;  /* 0x000000793b3b7223 */ /* 0x000fe20000000038 */
[----:B------:R-:W-:-:S04]  /*5ed0*/  IADD3 R56, P4, P5, R133, R136, R23 ;  /* 0x0000008885387210 */ /* 0x000fc80007d9e017 */
[----:B------:R-:W-:Y:S02]  /*5ee0*/  F2FP.F16.F32.PACK_AB R59, RZ, R59 ;  /* 0x0000003bff3b723e */ /* 0x000fe400000000ff */
[----:B------:R-:W-:-:S05]  /*5ef0*/  IADD3.X R57, R135, R137, R73, P4, P5 ;  /* 0x0000008987397210 */ /* 0x000fca00027ea449 */
[----:B------:R0:W-:Y:S01]  /*5f00*/  @P2 STG.E.U16 desc[UR36][R56.64+0x22], R59 ;  /* 0x0000223b38002986 */ /* 0x0001e2000c101524 */
[----:B------:R-:W-:Y:S05]  /*5f10*/  @!P3 BRA `(.L_x_139) ;  /* 0x000000000004b947 */ /* 0x000fea0003800000 */
[----:B------:R0:W5:Y:S02]  /*5f20*/  LDG.E.LTC128B.U16 R149, desc[UR36][R98.64+0x30] ;  /* 0x0000302462957981 */ /* 0x000164000c1e1520 */
.L_x_139:
[----:B------:R-:W-:Y:S05]  /*5f30*/  BSYNC B1 ;  /* 0x0000000000017941 */ /* 0x000fea0003800000 */
.L_x_138:
        /* <DEDUP_REMOVED lines=9> */
.L_x_141:
[----:B------:R-:W-:Y:S05]  /*5fd0*/  BSYNC B1 ;  /* 0x0000000000017941 */ /* 0x000fea0003800000 */
.L_x_140:
        /* <DEDUP_REMOVED lines=9> */
.L_x_143:
[----:B------:R-:W-:Y:S05]  /*6070*/  BSYNC B1 ;  /* 0x0000000000017941 */ /* 0x000fea0003800000 */
.L_x_142:
        /* <DEDUP_REMOVED lines=9> */
.L_x_145:
[----:B------:R-:W-:Y:S05]  /*6110*/  BSYNC B1 ;  /* 0x0000000000017941 */ /* 0x000fea0003800000 */
.L_x_144:
        /* <DEDUP_REMOVED lines=10> */
.L_x_147:
[----:B------:R-:W-:Y:S05]  /*61c0*/  BSYNC B1 ;  /* 0x0000000000017941 */ /* 0x000fea0003800000 */
.L_x_146:
        /* <DEDUP_REMOVED lines=10> */
.L_x_149:
[----:B------:R-:W-:Y:S05]  /*6270*/  BSYNC B1 ;  /* 0x0000000000017941 */ /* 0x000fea0003800000 */
.L_x_148:
        /* <DEDUP_REMOVED lines=9> */
.L_x_151:
[----:B------:R-:W-:Y:S05]  /*6310*/  BSYNC B1 ;  /* 0x0000000000017941 */ /* 0x000fea0003800000 */
.L_x_150:
        /* <DEDUP_REMOVED lines=9> */
.L_x_153:
[----:B------:R-:W-:Y:S05]  /*63b0*/  BSYNC B1 ;  /* 0x0000000000017941 */ /* 0x000fea0003800000 */
.L_x_152:
        /* <DEDUP_REMOVED lines=10> */
.L_x_155:
[----:B------:R-:W-:Y:S05]  /*6460*/  BSYNC B1 ;  /* 0x0000000000017941 */ /* 0x000fea0003800000 */
.L_x_154:
        /* <DEDUP_REMOVED lines=10> */
.L_x_157:
[----:B------:R-:W-:Y:S05]  /*6510*/  BSYNC B1 ;  /* 0x0000000000017941 */ /* 0x000fea0003800000 */
.L_x_156:
        /* <DEDUP_REMOVED lines=9> */
.L_x_159:
[----:B------:R-:W-:Y:S05]  /*65b0*/  BSYNC B1 ;  /* 0x0000000000017941 */ /* 0x000fea0003800000 */
.L_x_158:
        /* <DEDUP_REMOVED lines=9> */
.L_x_161:
[----:B------:R-:W-:Y:S05]  /*6650*/  BSYNC B1 ;  /* 0x0000000000017941 */ /* 0x000fea0003800000 */
.L_x_160:
        /* <DEDUP_REMOVED lines=9> */
.L_x_163:
[----:B------:R-:W-:Y:S05]  /*66f0*/  BSYNC B1 ;  /* 0x0000000000017941 */ /* 0x000fea0003800000 */
.L_x_162:
        /* <DEDUP_REMOVED lines=9> */
.L_x_165:
[----:B------:R-:W-:Y:S05]  /*6790*/  BSYNC B1 ;  /* 0x0000000000017941 */ /* 0x000fea0003800000 */
.L_x_164:
        /* <DEDUP_REMOVED lines=9> */
.L_x_167:
[----:B------:R-:W-:Y:S05]  /*6830*/  BSYNC B1 ;  /* 0x0000000000017941 */ /* 0x000fea0003800000 */
.L_x_166:
        /* <DEDUP_REMOVED lines=9> */
.L_x_169:
[----:B------:R-:W-:Y:S05]  /*68d0*/  BSYNC B1 ;  /* 0x0000000000017941 */ /* 0x000fea0003800000 */
.L_x_168:
        /* <DEDUP_REMOVED lines=9> */
.L_x_171:
[----:B------:R-:W-:Y:S05]  /*6970*/  BSYNC B1 ;  /* 0x0000000000017941 */ /* 0x000fea0003800000 */
.L_x_170:
        /* <DEDUP_REMOVED lines=9> */
.L_x_173:
[----:B------:R-:W-:Y:S05]  /*6a10*/  BSYNC B1 ;  /* 0x0000000000017941 */ /* 0x000fea0003800000 */
.L_x_172:
        /* <DEDUP_REMOVED lines=9> */
.L_x_175:
[----:B------:R-:W-:Y:S05]  /*6ab0*/  BSYNC B1 ;  /* 0x0000000000017941 */ /* 0x000fea0003800000 */
.L_x_174:
        /* <DEDUP_REMOVED lines=9> */
.L_x_177:
[----:B------:R-:W-:Y:S05]  /*6b50*/  BSYNC B1 ;  /* 0x0000000000017941 */ /* 0x000fea0003800000 */
.L_x_176:
        /* <DEDUP_REMOVED lines=9> */
.L_x_179:
[----:B------:R-:W-:Y:S05]  /*6bf0*/  BSYNC B1 ;  /* 0x0000000000017941 */ /* 0x000fea0003800000 */
.L_x_178:
        /* <DEDUP_REMOVED lines=9> */
.L_x_181:
[----:B------:R-:W-:Y:S05]  /*6c90*/  BSYNC B1 ;  /* 0x0000000000017941 */ /* 0x000fea0003800000 */
.L_x_180:
        /* <DEDUP_REMOVED lines=9> */
.L_x_183:
[----:B------:R-:W-:Y:S05]  /*6d30*/  BSYNC B1 ;  /* 0x0000000000017941 */ /* 0x000fea0003800000 */
.L_x_182:
        /* <DEDUP_REMOVED lines=9> */
.L_x_185:
[----:B------:R-:W-:Y:S05]  /*6dd0*/  BSYNC B1 ;  /* 0x0000000000017941 */ /* 0x000fea0003800000 */
.L_x_184:
        /* <DEDUP_REMOVED lines=9> */
.L_x_187:
[----:B------:R-:W-:Y:S05]  /*6e70*/  BSYNC B1 ;  /* 0x0000000000017941 */ /* 0x000fea0003800000 */
.L_x_186:
        /* <DEDUP_REMOVED lines=9> */
.L_x_189:
[----:B------:R-:W-:Y:S05]  /*6f10*/  BSYNC B1 ;  /* 0x0000000000017941 */ /* 0x000fea0003800000 */
.L_x_188:
        /* <DEDUP_REMOVED lines=9> */
.L_x_191:
[----:B------:R-:W-:Y:S05]  /*6fb0*/  BSYNC B1 ;  /* 0x0000000000017941 */ /* 0x000fea0003800000 */
.L_x_190:
        /* <DEDUP_REMOVED lines=9> */
.L_x_193:
[----:B------:R-:W-:Y:S05]  /*7050*/  BSYNC B1 ;  /* 0x0000000000017941 */ /* 0x000fea0003800000 */
.L_x_192:
        /* <DEDUP_REMOVED lines=9> */
.L_x_195:
[----:B------:R-:W-:Y:S05]  /*70f0*/  BSYNC B1 ;  /* 0x0000000000017941 */ /* 0x000fea0003800000 */
.L_x_194:
        /* <DEDUP_REMOVED lines=9> */
.L_x_197:
[----:B------:R-:W-:Y:S05]  /*7190*/  BSYNC B1 ;  /* 0x0000000000017941 */ /* 0x000fea0003800000 */
.L_x_196:
        /* <DEDUP_REMOVED lines=9> */
.L_x_199:
[----:B------:R-:W-:Y:S05]  /*7230*/  BSYNC B1 ;  /* 0x0000000000017941 */ /* 0x000fea0003800000 */
.L_x_198:
        /* <DEDUP_REMOVED lines=9> */
.L_x_201:
[----:B------:R-:W-:Y:S05]  /*72d0*/  BSYNC B1 ;  /* 0x0000000000017941 */ /* 0x000fea0003800000 */
.L_x_200:
        /* <DEDUP_REMOVED lines=9> */
.L_x_203:
[----:B------:R-:W-:Y:S05]  /*7370*/  BSYNC B1 ;  /* 0x0000000000017941 */ /* 0x000fea0003800000 */
.L_x_202:
        /* <DEDUP_REMOVED lines=9> */
.L_x_205:
[----:B------:R-:W-:Y:S05]  /*7410*/  BSYNC B1 ;  /* 0x0000000000017941 */ /* 0x000fea0003800000 */
.L_x_204:
        /* <DEDUP_REMOVED lines=9> */
.L_x_207:
[----:B------:R-:W-:Y:S05]  /*74b0*/  BSYNC B1 ;  /* 0x0000000000017941 */ /* 0x000fea0003800000 */
.L_x_206:
        /* <DEDUP_REMOVED lines=9> */
.L_x_209:
[----:B------:R-:W-:Y:S05]  /*7550*/  BSYNC B1 ;  /* 0x0000000000017941 */ /* 0x000fea0003800000 */
.L_x_208:
[----:B------:R-:W-:Y:S05]  /*7560*/  @!P0 BRA `(.L_x_210) ;  /* 0x0000001c00288947 */ /* 0x000fea0003800000 */
[----:B-----5:R-:W-:-:S05]  /*7570*/  HADD2.F32 R149, -RZ, R149.H0_H0 ;  /* 0x20000095ff957230 */ /* 0x020fca0000004100 */
[----:B0-----:R-:W-:-:S04]  /*7580*/  FMUL R4, R149, R122 ;  /* 0x0000007a95047220 */ /* 0x001fc80000400000 */
[----:B------:R-:W-:-:S05]  /*7590*/  FFMA R4, R31, R121, R4 ;  /* 0x000000791f047223 */ /* 0x000fca0000000004 */
[----:B------:R-:W-:-:S05]  /*75a0*/  F2FP.F16.F32.PACK_AB R4, RZ, R4 ;  /* 0x00000004ff04723e */ /* 0x000fca00000000ff */
[----:B------:R0:W-:Y:S01]  /*75b0*/  STG.E.U16 desc[UR36][R20.64+0x52], R4 ;  /* 0x0000520414007986 */ /* 0x0001e2000c101524 */
[----:B------:R-:W-:Y:S05]  /*75c0*/  BRA `(.L_x_210) ;  /* 0x0000001c00107947 */ /* 0x000fea0003800000 */
.L_x_33:
[----:B------:R-:W-:Y:S01]  /*75d0*/  ULDC.64 UR4, c[0x0][0x5c0] ;  /* 0x0001700000047ab9 */ /* 0x000fe20000000a00 */
[-C--:B------:R-:W-:Y:S01]  /*75e0*/  FMUL R112, R112, R121.reuse ;  /* 0x0000007970707220 */ /* 0x080fe20000400000 */
[----:B------:R-:W-:Y:S01]  /*75f0*/  LEA R8, P2, R132, UR4, 0x1 ;  /* 0x0000000484087c11 */ /* 0x000fe2000f8408ff */
[----:B------:R-:W-:Y:S01]  /*7600*/  IMAD.SHL.U32 R13, R4, 0x10, RZ ;  /* 0x00000010040d7824 */ /* 0x000fe200078e00ff */
[----:B------:R-:W-:Y:S01]  /*7610*/  ISETP.GT.AND P3, PT, R6, 0x1, PT ;  /* 0x000000010600780c */ /* 0x000fe20003f64270 */
[-C--:B------:R-:W-:Y:S01]  /*7620*/  FMUL R113, R113, R121.reuse ;  /* 0x0000007971717220 */ /* 0x080fe20000400000 */
[----:B------:R-:W-:Y:S01]  /*7630*/  F2FP.F16.F32.PACK_AB R112, RZ, R112 ;  /* 0x00000070ff70723e */ /* 0x000fe200000000ff */
[-C--:B------:R-:W-:Y:S01]  /*7640*/  FMUL R115, R115, R121.reuse ;  /* 0x0000007973737220 */ /* 0x080fe20000400000 */
[----:B------:R-:W-:Y:S01]  /*7650*/  LEA.HI.X R9, R132, UR5, R135, 0x1, P2 ;  /* 0x0000000584097c11 */ /* 0x000fe200090f0c87 */
[-C--:B------:R-:W-:Y:S01]  /*7660*/  FMUL R114, R114, R121.reuse ;  /* 0x0000007972727220 */ /* 0x080fe20000400000 */
[C---:B------:R-:W-:Y:S01]  /*7670*/  ISETP.GT.AND P2, PT, R3.reuse, RZ, P3 ;  /* 0x000000ff0300720c */ /* 0x040fe20001f44270 */
[-C--:B------:R-:W-:Y:S01]  /*7680*/  FMUL R116, R116, R121.reuse ;  /* 0x0000007974747220 */ /* 0x080fe20000400000 */
[C---:B------:R-:W-:Y:S01]  /*7690*/  ISETP.GT.AND P5, PT, R3.reuse, 0x8, P0 ;  /* 0x000000080300780c */ /* 0x040fe200007a4270 */
[----:B------:R-:W-:Y:S01]  /*76a0*/  @P1 STG.E.U16 desc[UR36][R8.64], R112 ;  /* 0x0000007008001986 */ /* 0x000fe2000c101524 */
[----:B------:R-:W-:Y:S01]  /*76b0*/  ISETP.GT.AND P1, PT, R3, 0x8, P3 ;  /* 0x000000080300780c */ /* 0x000fe20001f24270 */
[-C--:B------:R-:W-:Y:S01]  /*76c0*/  FMUL R117, R117, R121.reuse ;  /* 0x0000007975757220 */ /* 0x080fe20000400000 */
[----:B------:R-:W-:Y:S01]  /*76d0*/  SHF.L.U64.HI R7, R4, 0x4, R5 ;  /* 0x0000000404077819 */ /* 0x000fe20000010205 */
[-C--:B------:R-:W-:Y:S01]  /*76e0*/  FMUL R118, R118, R121.reuse ;  /* 0x0000007976767220 */ /* 0x080fe20000400000 */
[----:B------:R-:W-:Y:S01]  /*76f0*/  IADD3 R10, P4, R13, R8, RZ ;  /* 0x000000080d0a7210 */ /* 0x000fe20007f9e0ff */
[----:B------:R-:W-:Y:S01]  /*7700*/  FMUL R119, R119, R121 ;  /* 0x0000007977777220 */ /* 0x000fe20000400000 */
[----:B------:R-:W-:Y:S01]  /*7710*/  F2FP.F16.F32.PACK_AB R113, RZ, R113 ;  /* 0x00000071ff71723e */ /* 0x000fe200000000ff */
[----:B------:R-:W-:Y:S01]  /*7720*/  FMUL R104, R104, R121 ;  /* 0x0000007968687220 */ /* 0x000fe20000400000 */
[----:B------:R-:W-:Y:S01]  /*7730*/  F2FP.F16.F32.PACK_AB R115, RZ, R115 ;  /* 0x00000073ff73723e */ /* 0x000fe200000000ff */
[----:B------:R-:W-:Y:S01]  /*7740*/  IMAD.X R11, R7, 0x1, R9, P4 ;  /* 0x00000001070b7824 */ /* 0x000fe200020e0609 */
[----:B------:R-:W-:Y:S01]  /*7750*/  F2FP.F16.F32.PACK_AB R114, RZ, R114 ;  /* 0x00000072ff72723e */ /* 0x000fe200000000ff */
[----:B------:R-:W-:Y:S01]  /*7760*/  @P2 STG.E.U16 desc[UR36][R8.64+0x2], R113 ;  /* 0x0000027108002986 */ /* 0x000fe2000c101524 */
[C---:B------:R-:W-:Y:S01]  /*7770*/  ISETP.GT.AND P2, PT, R6.reuse, 0x8, PT ;  /* 0x000000080600780c */ /* 0x040fe20003f44270 */
[----:B------:R-:W-:Y:S01]  /*7780*/  IMAD R12, R5, 0xf0, RZ ;  /* 0x000000f0050c7824 */ /* 0x000fe200078e02ff */
[----:B------:R-:W-:Y:S01]  /*7790*/  F2FP.F16.F32.PACK_AB R116, RZ, R116 ;  /* 0x00000074ff74723e */ /* 0x000fe200000000ff */
[----:B------:R-:W-:Y:S01]  /*77a0*/  @P1 STG.E.U16 desc[UR36][R10.64+0x2], R115 ;  /* 0x000002730a001986 */ /* 0x000fe2000c101524 */
[----:B------:R-:W-:Y:S01]  /*77b0*/  ISETP.GT.AND P1, PT, R6, 0x9, PT ;  /* 0x000000090600780c */ /* 0x000fe20003f24270 */
[----:B------:R-:W-:Y:S01]  /*77c0*/  IMAD.WIDE.U32 R20, R4, 0xf0, R10 ;  /* 0x000000f004147825 */ /* 0x000fe200078e000a */
[----:B------:R-:W-:Y:S01]  /*77d0*/  F2FP.F16.F32.PACK_AB R117, RZ, R117 ;  /* 0x00000075ff75723e */ /* 0x000fe200000000ff */
[----:B------:R-:W-:Y:S01]  /*77e0*/  @P5 STG.E.U16 desc[UR36][R10.64], R114 ;  /* 0x000000720a005986 */ /* 0x000fe2000c101524 */
[C---:B------:R-:W-:Y:S01]  /*77f0*/  ISETP.GT.AND P5, PT, R3.reuse, RZ, P2 ;  /* 0x000000ff0300720c */ /* 0x040fe200017a4270 */
[----:B------:R-:W-:Y:S01]  /*7800*/  IMAD.IADD R21, R12, 0x1, R21 ;  /* 0x000000010c157824 */ /* 0x000fe200078e0215 */
[----:B------:R-:W-:Y:S01]  /*7810*/  ISETP.GT.AND P4, PT, R3, RZ, P1 ;  /* 0x000000ff0300720c */ /* 0x000fe20000f84270 */
[-C--:B------:R-:W-:Y:S01]  /*7820*/  FMUL R105, R105, R121.reuse ;  /* 0x0000007969697220 */ /* 0x080fe20000400000 */
[----:B------:R-:W-:Y:S01]  /*7830*/  F2FP.F16.F32.PACK_AB R118, RZ, R118 ;  /* 0x00000076ff76723e */ /* 0x000fe200000000ff */
[----:B------:R-:W-:Y:S01]  /*7840*/  FMUL R106, R106, R121 ;  /* 0x000000796a6a7220 */ /* 0x000fe20000400000 */
[----:B------:R-:W-:Y:S01]  /*7850*/  F2FP.F16.F32.PACK_AB R119, RZ, R119 ;  /* 0x00000077ff77723e */ /* 0x000fe200000000ff */
[-C--:B------:R-:W-:Y:S01]  /*7860*/  FMUL R107, R107, R121.reuse ;  /* 0x000000796b6b7220 */ /* 0x080fe20000400000 */
[----:B------:R-:W-:Y:S01]  /*7870*/  F2FP.F16.F32.PACK_AB R104, RZ, R104 ;  /* 0x00000068ff68723e */ /* 0x000fe200000000ff */
[----:B------:R-:W-:Y:S01]  /*7880*/  FMUL R108, R108, R121 ;  /* 0x000000796c6c7220 */ /* 0x000fe20000400000 */
[----:B------:R-:W-:Y:S01]  /*7890*/  F2FP.F16.F32.PACK_AB R105, RZ, R105 ;  /* 0x00000069ff69723e */ /* 0x000fe200000000ff */
[-C--:B------:R-:W-:Y:S01]  /*78a0*/  FMUL R109, R109, R121.reuse ;  /* 0x000000796d6d7220 */ /* 0x080fe20000400000 */
[----:B------:R-:W-:Y:S01]  /*78b0*/  PRMT R14, R104, 0x7610, R14 ;  /* 0x00007610680e7816 */ /* 0x000fe2000000000e */
[----:B------:R-:W-:Y:S01]  /*78c0*/  @P5 STG.E.U16 desc[UR36][R8.64+0x10], R116 ;  /* 0x0000107408005986 */ /* 0x000fe2000c101524 */
[C---:B------:R-:W-:Y:S01]  /*78d0*/  ISETP.GT.AND P5, PT, R3.reuse, 0x8, P2 ;  /* 0x000000080300780c */ /* 0x040fe200017a4270 */
[-C--:B------:R-:W-:Y:S01]  /*78e0*/  FMUL R110, R110, R121.reuse ;  /* 0x000000796e6e7220 */ /* 0x080fe20000400000 */
[----:B------:R-:W-:Y:S01]  /*78f0*/  F2FP.F16.F32.PACK_AB R106, RZ, R106 ;  /* 0x0000006aff6a723e */ /* 0x000fe200000000ff */
[----:B------:R-:W-:Y:S01]  /*7900*/  @P4 STG.E.U16 desc[UR36][R8.64+0x12], R117 ;  /* 0x0000127508004986 */ /* 0x000fe2000c101524 */
[----:B------:R-:W-:Y:S01]  /*7910*/  ISETP.GT.AND P4, PT, R3, 0x8, P1 ;  /* 0x000000080300780c */ /* 0x000fe20000f84270 */
[----:B------:R-:W-:Y:S01]  /*7920*/  FMUL R111, R111, R121 ;  /* 0x000000796f6f7220 */ /* 0x000fe20000400000 */
[----:B------:R-:W-:Y:S01]  /*7930*/  F2FP.F16.F32.PACK_AB R107, RZ, R107 ;  /* 0x0000006bff6b723e */ /* 0x000fe200000000ff */
[-C--:B------:R-:W-:Y:S01]  /*7940*/  FMUL R96, R96, R121.reuse ;  /* 0x0000007960607220 */ /* 0x080fe20000400000 */
[----:B------:R-:W-:Y:S01]  /*7950*/  F2FP.F16.F32.PACK_AB R108, RZ, R108 ;  /* 0x0000006cff6c723e */ /* 0x000fe200000000ff */
[----:B------:R-:W-:Y:S01]  /*7960*/  FMUL R97, R97, R121 ;  /* 0x0000007961617220 */ /* 0x000fe20000400000 */
[----:B------:R-:W-:Y:S01]  /*7970*/  F2FP.F16.F32.PACK_AB R109, RZ, R109 ;  /* 0x0000006dff6d723e */ /* 0x000fe200000000ff */
[-C--:B------:R-:W-:Y:S01]  /*7980*/  FMUL R98, R98, R121.reuse ;  /* 0x0000007962627220 */ /* 0x080fe20000400000 */
[----:B------:R-:W-:Y:S01]  /*7990*/  F2FP.F16.F32.PACK_AB R110, RZ, R110 ;  /* 0x0000006eff6e723e */ /* 0x000fe200000000ff */
[----:B------:R-:W-:Y:S01]  /*79a0*/  @P5 STG.E.U16 desc[UR36][R10.64+0x10], R118 ;  /* 0x000010760a005986 */ /* 0x000fe2000c101524 */
[----:B------:R-:W-:Y:S01]  /*79b0*/  ISETP.GT.AND P5, PT, R3, 0x80, P0 ;  /* 0x000000800300780c */ /* 0x000fe200007a4270 */
[----:B------:R-:W-:Y:S01]  /*79c0*/  FMUL R99, R99, R121 ;  /* 0x0000007963637220 */ /* 0x000fe20000400000 */
[----:B------:R-:W-:Y:S01]  /*79d0*/  F2FP.F16.F32.PACK_AB R111, RZ, R111 ;  /* 0x0000006fff6f723e */ /* 0x000fe200000000ff */
[----:B------:R-:W-:Y:S01]  /*79e0*/  @P4 STG.E.U16 desc[UR36][R10.64+0x12], R119 ;  /* 0x000012770a004986 */ /* 0x000fe2000c101524 */
[----:B------:R-:W-:Y:S01]  /*79f0*/  ISETP.GT.AND P4, PT, R3, 0x80, P3 ;  /* 0x000000800300780c */ /* 0x000fe20001f84270 */
        /* <DEDUP_REMOVED lines=8> */
[----:B------:R0:W-:Y:S01]  /*7a80*/  @P5 STG.E.U16 desc[UR36][R20.64], R14 ;  /* 0x0000000e14005986 */ /* 0x0001e2000c101524 */
[----:B------:R-:W-:Y:S01]  /*7a90*/  IADD3 R104, P5, R13, R20, RZ ;  /* 0x000000140d687210 */ /* 0x000fe20007fbe0ff */
[----:B------:R-:W-:Y:S01]  /*7aa0*/  FMUL R90, R90, R121 ;  /* 0x000000795a5a7220 */ /* 0x000fe20000400000 */
[----:B------:R-:W-:Y:S01]  /*7ab0*/  F2FP.F16.F32.PACK_AB R100, RZ, R100 ;  /* 0x00000064ff64723e */ /* 0x000fe200000000ff */
[--C-:B------:R-:W-:Y:S01]  /*7ac0*/  @P4 IMAD.MOV.U32 R15, RZ, RZ, R21.reuse ;  /* 0x000000ffff0f4224 */ /* 0x100fe200078e0015 */
[----:B------:R-:W-:Y:S01]  /*7ad0*/  F2FP.F16.F32.PACK_AB R101, RZ, R101 ;  /* 0x00000065ff65723e */ /* 0x000fe200000000ff */
[-C--:B------:R-:W-:Y:S01]  /*7ae0*/  FMUL R91, R91, R121.reuse ;  /* 0x000000795b5b7220 */ /* 0x080fe20000400000 */
[----:B------:R-:W-:Y:S01]  /*7af0*/  F2FP.F16.F32.PACK_AB R102, RZ, R102 ;  /* 0x00000066ff66723e */ /* 0x000fe200000000ff */
[----:B------:R-:W-:Y:S01]  /*7b00*/  FMUL R92, R92, R121 ;  /* 0x000000795c5c7220 */ /* 0x000fe20000400000 */
[----:B------:R-:W-:Y:S01]  /*7b10*/  F2FP.F16.F32.PACK_AB R103, RZ, R103 ;  /* 0x00000067ff67723e */ /* 0x000fe200000000ff */
[-C--:B------:R-:W-:Y:S01]  /*7b20*/  FMUL R93, R93, R121.reuse ;  /* 0x000000795d5d7220 */ /* 0x080fe20000400000 */
[-C--:B------:R-:W-:Y:S01]  /*7b30*/  FMUL R94, R94, R121.reuse ;  /* 0x000000795e5e7220 */ /* 0x080fe20000400000 */
[----:B0-----:R-:W-:Y:S01]  /*7b40*/  @P4 IMAD.MOV.U32 R14, RZ, RZ, R20 ;  /* 0x000000ffff0e4224 */ /* 0x001fe200078e0014 */
[----:B------:R-:W-:Y:S01]  /*7b50*/  F2FP.F16.F32.PACK_AB R92, RZ, R92 ;  /* 0x0000005cff5c723e */ /* 0x000fe200000000ff */
[----:B------:R-:W-:Y:S01]  /*7b60*/  FMUL R95, R95, R121 ;  /* 0x000000795f5f7220 */ /* 0x000fe20000400000 */
[----:B------:R-:W-:Y:S01]  /*7b70*/  F2FP.F16.F32.PACK_AB R93, RZ, R93 ;  /* 0x0000005dff5d723e */ /* 0x000fe200000000ff */
[-C--:B------:R-:W-:Y:S01]  /*7b80*/  FMUL R80, R80, R121.reuse ;  /* 0x0000007950507220 */ /* 0x080fe20000400000 */
[----:B------:R0:W-:Y:S01]  /*7b90*/  @P4 STG.E.U16 desc[UR36][R14.64+0x2], R105 ;  /* 0x000002690e004986 */ /* 0x0001e2000c101524 */
        /* <DEDUP_REMOVED lines=9> */
[----:B------:R-:W-:Y:S01]  /*7c30*/  FMUL R85, R85, R121 ;  /* 0x0000007955557220 */ /* 0x000fe20000400000 */
[----:B------:R-:W-:Y:S01]  /*7c40*/  F2FP.F16.F32.PACK_AB R83, RZ, R83 ;  /* 0x00000053ff53723e */ /* 0x000fe200000000ff */
[----:B0-----:R-:W-:Y:S01]  /*7c50*/  IMAD.X R105, R7, 0x1, R21, P5 ;  /* 0x0000000107697824 */ /* 0x001fe200028e0615 */
[----:B------:R-:W-:Y:S01]  /*7c60*/  ISETP.GT.AND P5, PT, R3, 0x88, P3 ;  /* 0x000000880300780c */ /* 0x000fe20001fa4270 */
[-C--:B------:R-:W-:Y:S01]  /*7c70*/  FMUL R86, R86, R121.reuse ;  /* 0x0000007956567220 */ /* 0x080fe20000400000 */
[----:B------:R-:W-:Y:S01]  /*7c80*/  F2FP.F16.F32.PACK_AB R82, RZ, R82 ;  /* 0x00000052ff52723e */ /* 0x000fe200000000ff */
[-C--:B------:R-:W-:Y:S01]  /*7c90*/  FMUL R87, R87, R121.reuse ;  /* 0x0000007957577220 */ /* 0x080fe20000400000 */
        /* <DEDUP_REMOVED lines=9> */
[----:B------:R-:W-:Y:S01]  /*7d30*/  @P5 IMAD.MOV.U32 R14, RZ, RZ, R104 ;  /* 0x000000ffff0e5224 */ /* 0x000fe200078e0068 */
[----:B------:R-:W-:Y:S01]  /*7d40*/  F2FP.F16.F32.PACK_AB R87, RZ, R87 ;  /* 0x00000057ff57723e */ /* 0x000fe200000000ff */
[----:B------:R-:W-:Y:S01]  /*7d50*/  @P5 IMAD.MOV.U32 R15, RZ, RZ, R105 ;  /* 0x000000ffff0f5224 */ /* 0x000fe200078e0069 */
[----:B------:R-:W-:Y:S01]  /*7d60*/  F2FP.F16.F32.PACK_AB R72, RZ, R72 ;  /* 0x00000048ff48723e */ /* 0x000fe200000000ff */
[----:B------:R-:W-:Y:S01]  /*7d70*/  FMUL R76, R76, R121 ;  /* 0x000000794c4c7220 */ /* 0x000fe20000400000 */
[----:B------:R-:W-:Y:S01]  /*7d80*/  F2FP.F16.F32.PACK_AB R73, RZ, R73 ;  /* 0x00000049ff49723e */ /* 0x000fe200000000ff */
[-C--:B------:R-:W-:Y:S01]  /*7d90*/  FMUL R77, R77, R121.reuse ;  /* 0x000000794d4d7220 */ /* 0x080fe20000400000 */
[----:B------:R0:W-:Y:S01]  /*7da0*/  @P5 STG.E.U16 desc[UR36][R14.64+0x2], R107 ;  /* 0x0000026b0e005986 */ /* 0x0001e2000c101524 */
        /* <DEDUP_REMOVED lines=11> */
[----:B0-----:R-:W-:-:S02]  /*7e60*/  IMAD.SHL.U32 R14, R4, 0x100, RZ ;  /* 0x00000100040e7824 */ /* 0x001fc400078e00ff */
[-C--:B------:R-:W-:Y:S01]  /*7e70*/  FMUL R15, R89, R121.reuse ;  /* 0x00000079590f7220 */ /* 0x080fe20000400000 */
[----:B------:R0:W-:Y:S01]  /*7e80*/  @P5 STG.E.U16 desc[UR36][R20.64+0x12], R109 ;  /* 0x0000126d14005986 */ /* 0x0001e2000c101524 */
[----:B------:R-:W-:Y:S01]  /*7e90*/  ISETP.GT.AND P5, PT, R3, 0x88, P1 ;  /* 0x000000880300780c */ /* 0x000fe20000fa4270 */
[-C--:B------:R-:W-:Y:S01]  /*7ea0*/  FMUL R66, R66, R121.reuse ;  /* 0x0000007942427220 */ /* 0x080fe20000400000 */
[----:B------:R-:W-:Y:S01]  /*7eb0*/  F2FP.F16.F32.PACK_AB R78, RZ, R78 ;  /* 0x0000004eff4e723e */ /* 0x000fe200000000ff */
[----:B------:R-:W-:Y:S01]  /*7ec0*/  @P4 STG.E.U16 desc[UR36][R104.64+0x10], R110 ;  /* 0x0000106e68004986 */ /* 0x000fe2000c101524 */
[----:B------:R-:W-:Y:S01]  /*7ed0*/  IADD3 R106, P4, R14, R20, RZ ;  /* 0x000000140e6a7210 */ /* 0x000fe20007f9e0ff */
[----:B------:R-:W-:Y:S01]  /*7ee0*/  FMUL R67, R67, R121 ;  /* 0x0000007943437220 */ /* 0x000fe20000400000 */
[----:B------:R-:W-:Y:S01]  /*7ef0*/  F2FP.F16.F32.PACK_AB R15, RZ, R15 ;  /* 0x0000000fff0f723e */ /* 0x000fe200000000ff */
[----:B------:R-:W-:Y:S01]  /*7f00*/  FMUL R68, R68, R121 ;  /* 0x0000007944447220 */ /* 0x000fe20000400000 */
[----:B------:R-:W-:Y:S01]  /*7f10*/  F2FP.F16.F32.PACK_AB R79, RZ, R79 ;  /* 0x0000004fff4f723e */ /* 0x000fe200000000ff */
[-C--:B------:R-:W-:Y:S01]  /*7f20*/  FMUL R69, R69, R121.reuse ;  /* 0x0000007945457220 */ /* 0x080fe20000400000 */
[----:B------:R-:W-:Y:S01]  /*7f30*/  PRMT R23, R15, 0x7610, R23 ;  /* 0x000076100f177816 */ /* 0x000fe20000000017 */
[-C--:B------:R-:W-:Y:S01]  /*7f40*/  FMUL R70, R70, R121.reuse ;  /* 0x0000007946467220 */ /* 0x080fe20000400000 */
[--C-:B0-----:R-:W-:Y:S01]  /*7f50*/  SHF.L.U64.HI R20, R4, 0x8, R5.reuse ;  /* 0x0000000804147819 */ /* 0x101fe20000010205 */
[----:B------:R0:W-:Y:S01]  /*7f60*/  @P5 STG.E.U16 desc[UR36][R104.64+0x12], R111 ;  /* 0x0000126f68005986 */ /* 0x0001e2000c101524 */
[----:B------:R-:W-:Y:S01]  /*7f70*/  ISETP.GT.AND P5, PT, R3, 0x100, P0 ;  /* 0x000001000300780c */ /* 0x000fe200007a4270 */
[-C--:B------:R-:W-:Y:S01]  /*7f80*/  FMUL R71, R71, R121.reuse ;  /* 0x0000007947477220 */ /* 0x080fe20000400000 */
[----:B------:R-:W-:Y:S01]  /*7f90*/  PRMT R5, R96, 0x7610, R5 ;  /* 0x0000761060057816 */ /* 0x000fe20000000005 */
[----:B------:R-:W-:Y:S01]  /*7fa0*/  IMAD.X R107, R20, 0x1, R21, P4 ;  /* 0x00000001146b7824 */ /* 0x000fe200020e0615 */
        /* <DEDUP_REMOVED lines=9> */
[----:B------:R1:W-:Y:S01]  /*8040*/  @P5 STG.E.U16 desc[UR36][R106.64], R5 ;  /* 0x000000056a005986 */ /* 0x0003e2000c101524 */
[----:B------:R-:W-:Y:S01]  /*8050*/  IADD3 R96, P5, R13, R106, RZ ;  /* 0x0000006a0d607210 */ /* 0x000fe20007fbe0ff */
[----:B------:R-:W-:Y:S01]  /*8060*/  FMUL R61, R61, R121 ;  /* 0x000000793d3d7220 */ /* 0x000fe20000400000 */
[----:B------:R-:W-:Y:S01]  /*8070*/  F2FP.F16.F32.PACK_AB R68, RZ, R68 ;  /* 0x00000044ff44723e */ /* 0x000fe200000000ff */
[--C-:B0-----:R-:W-:Y:S01]  /*8080*/  @P4 IMAD.MOV.U32 R104, RZ, RZ, R106.reuse ;  /* 0x000000ffff684224 */ /* 0x101fe200078e006a */
[----:B------:R-:W-:Y:S01]  /*8090*/  F2FP.F16.F32.PACK_AB R69, RZ, R69 ;  /* 0x00000045ff45723e */ /* 0x000fe200000000ff */
[----:B------:R-:W-:Y:S01]  /*80a0*/  @P4 IMAD.MOV.U32 R105, RZ, RZ, R107 ;  /* 0x000000ffff694224 */ /* 0x000fe200078e006b */
[----:B------:R-:W-:Y:S01]  /*80b0*/  F2FP.F16.F32.PACK_AB R70, RZ, R70 ;  /* 0x00000046ff46723e */ /* 0x000fe200000000ff */
[----:B------:R-:W-:Y:S01]  /*80c0*/  FMUL R60, R60, R121 ;  /* 0x000000793c3c7220 */ /* 0x000fe20000400000 */
[----:B------:R-:W-:Y:S01]  /*80d0*/  F2FP.F16.F32.PACK_AB R71, RZ, R71 ;  /* 0x00000047ff47723e */ /* 0x000fe200000000ff */
[-C--:B------:R-:W-:Y:S01]  /*80e0*/  FMUL R62, R62, R121.reuse ;  /* 0x000000793e3e7220 */ /* 0x080fe20000400000 */
[----:B------:R0:W-:Y:S01]  /*80f0*/  @P4 STG.E.U16 desc[UR36][R104.64+0x2], R97 ;  /* 0x0000026168004986 */ /* 0x0001e2000c101524 */
[----:B------:R-:W-:Y:S01]  /*8100*/  ISETP.GT.AND P4, PT, R3, 0x108, P0 ;  /* 0x000001080300780c */ /* 0x000fe20000784270 */
[-C--:B-1----:R-:W-:Y:S01]  /*8110*/  FMUL R5, R88, R121.reuse ;  /* 0x0000007958057220 */ /* 0x082fe20000400000 */
[----:B------:R-:W-:Y:S01]  /*8120*/  F2FP.F16.F32.PACK_AB R56, RZ, R56 ;  /* 0x00000038ff38723e */ /* 0x000fe200000000ff */
[----:B------:R-:W-:Y:S01]  /*8130*/  FMUL R63, R63, R121 ;  /* 0x000000793f3f7220 */ /* 0x000fe20000400000 */
[----:B------:R-:W-:Y:S01]  /*8140*/  F2FP.F16.F32.PACK_AB R57, RZ, R57 ;  /* 0x00000039ff39723e */ /* 0x000fe200000000ff */
[----:B------:R-:W-:Y:S01]  /*8150*/  FMUL R48, R48, R121 ;  /* 0x0000007930307220 */ /* 0x000fe20000400000 */
[----:B------:R-:W-:Y:S01]  /*8160*/  F2FP.F16.F32.PACK_AB R5, RZ, R5 ;  /* 0x00000005ff05723e */ /* 0x000fe200000000ff */
[-C--:B------:R-:W-:Y:S01]  /*8170*/  FMUL R49, R49, R121.reuse ;  /* 0x0000007931317220 */ /* 0x080fe20000400000 */
[----:B------:R-:W-:Y:S01]  /*8180*/  F2FP.F16.F32.PACK_AB R58, RZ, R58 ;  /* 0x0000003aff3a723e */ /* 0x000fe200000000ff */
[-C--:B------:R-:W-:Y:S01]  /*8190*/  FMUL R50, R50, R121.reuse ;  /* 0x0000007932327220 */ /* 0x080fe20000400000 */
[----:B------:R-:W-:Y:S01]  /*81a0*/  PRMT R21, R5, 0x7610, R21 ;  /* 0x0000761005157816 */ /* 0x000fe20000000015 */
[--C-:B0-----:R-:W-:Y:S01]  /*81b0*/  IMAD.X R97, R7, 0x1, R107.reuse, P5 ;  /* 0x0000000107617824 */ /* 0x101fe200028e066b */
[----:B------:R-:W-:Y:S01]  /*81c0*/  ISETP.GT.AND P5, PT, R3, 0x108, P3 ;  /* 0x000001080300780c */ /* 0x000fe20001fa4270 */
[-C--:B------:R-:W-:Y:S01]  /*81d0*/  FMUL R51, R51, R121.reuse ;  /* 0x0000007933337220 */ /* 0x080fe20000400000 */
[----:B------:R-:W-:Y:S01]  /*81e0*/  F2FP.F16.F32.PACK_AB R5, RZ, R90 ;  /* 0x0000005aff05723e */ /* 0x000fe200000000ff */
[-C--:B------:R-:W-:Y:S01]  /*81f0*/  FMUL R52, R52, R121.reuse ;  /* 0x0000007934347220 */ /* 0x080fe20000400000 */
[----:B------:R0:W-:Y:S01]  /*8200*/  @P4 STG.E.U16 desc[UR36][R96.64], R98 ;  /* 0x0000006260004986 */ /* 0x0001e2000c101524 */
[----:B------:R-:W-:Y:S01]  /*8210*/  ISETP.GT.AND P4, PT, R3, 0x100, P2 ;  /* 0x000001000300780c */ /* 0x000fe20001784270 */
[----:B------:R-:W-:Y:S01]  /*8220*/  FMUL R53, R53, R121 ;  /* 0x0000007935357220 */ /* 0x000fe20000400000 */
[----:B------:R-:W-:Y:S01]  /*8230*/  F2FP.F16.F32.PACK_AB R59, RZ, R59 ;  /* 0x0000003bff3b723e */ /* 0x000fe200000000ff */
[----:B------:R-:W-:Y:S01]  /*8240*/  FMUL R54, R54, R121 ;  /* 0x0000007936367220 */ /* 0x000fe20000400000 */
[----:B------:R-:W-:Y:S01]  /*8250*/  F2FP.F16.F32.PACK_AB R61, RZ, R61 ;  /* 0x0000003dff3d723e */ /* 0x000fe200000000ff */
[-C--:B------:R-:W-:Y:S01]  /*8260*/  FMUL R55, R55, R121.reuse ;  /* 0x0000007937377220 */ /* 0x080fe20000400000 */
[----:B------:R-:W-:Y:S01]  /*8270*/  F2FP.F16.F32.PACK_AB R60, RZ, R60 ;  /* 0x0000003cff3c723e */ /* 0x000fe200000000ff */
[-C--:B------:R-:W-:Y:S01]  /*8280*/  FMUL R40, R40, R121.reuse ;  /* 0x0000007928287220 */ /* 0x080fe20000400000 */
[----:B------:R1:W-:Y:S01]  /*8290*/  @P5 STG.E.U16 desc[UR36][R96.64+0x2], R99 ;  /* 0x0000026360005986 */ /* 0x0003e2000c101524 */
[----:B------:R-:W-:Y:S01]  /*82a0*/  ISETP.GT.AND P5, PT, R3, 0x100, P1 ;  /* 0x000001000300780c */ /* 0x000fe20000fa4270 */
[-C--:B------:R-:W-:Y:S01]  /*82b0*/  FMUL R41, R41, R121.reuse ;  /* 0x0000007929297220 */ /* 0x080fe20000400000 */
[----:B------:R-:W-:Y:S01]  /*82c0*/  F2FP.F16.F32.PACK_AB R62, RZ, R62 ;  /* 0x0000003eff3e723e */ /* 0x000fe200000000ff */
[----:B------:R-:W-:Y:S01]  /*82d0*/  FMUL R42, R42, R121 ;  /* 0x000000792a2a7220 */ /* 0x000fe20000400000 */
[--C-:B0-----:R-:W-:Y:S01]  /*82e0*/  @P4 IMAD.MOV.U32 R98, RZ, RZ, R106.reuse ;  /* 0x000000ffff624224 */ /* 0x101fe200078e006a */
[----:B------:R-:W-:Y:S01]  /*82f0*/  F2FP.F16.F32.PACK_AB R63, RZ, R63 ;  /* 0x0000003fff3f723e */ /* 0x000fe200000000ff */
[-C--:B------:R-:W-:Y:S01]  /*8300*/  FMUL R43, R43, R121.reuse ;  /* 0x000000792b2b7220 */ /* 0x080fe20000400000 */
[----:B------:R-:W-:Y:S01]  /*8310*/  F2FP.F16.F32.PACK_AB R48, RZ, R48 ;  /* 0x00000030ff30723e */ /* 0x000fe200000000ff */
[----:B------:R-:W-:Y:S01]  /*8320*/  FMUL R44, R44, R121 ;  /* 0x000000792c2c7220 */ /* 0x000fe20000400000 */
[----:B------:R-:W-:Y:S01]  /*8330*/  F2FP.F16.F32.PACK_AB R49, RZ, R49 ;  /* 0x00000031ff31723e */ /* 0x000fe200000000ff */
[-C--:B------:R-:W-:Y:S01]  /*8340*/  FMUL R45, R45, R121.reuse ;  /* 0x000000792d2d7220 */ /* 0x080fe20000400000 */
[--C-:B-1----:R-:W-:Y:S01]  /*8350*/  @P4 IMAD.MOV.U32 R99, RZ, RZ, R107.reuse ;  /* 0x000000ffff634224 */ /* 0x102fe200078e006b */
        /* <DEDUP_REMOVED lines=16> */
[----:B0-----:R-:W-:Y:S01]  /*8460*/  @P5 IMAD.MOV.U32 R98, RZ, RZ, R106 ;  /* 0x000000ffff625224 */ /* 0x001fe200078e006a */
[----:B------:R-:W-:Y:S01]  /*8470*/  F2FP.F16.F32.PACK_AB R41, RZ, R41 ;  /* 0x00000029ff29723e */ /* 0x000fe200000000ff */
[--C-:B------:R-:W-:Y:S01]  /*8480*/  @P5 IMAD.MOV.U32 R99, RZ, RZ, R107.reuse ;  /* 0x000000ffff635224 */ /* 0x100fe200078e006b */
[----:B------:R-:W-:Y:S01]  /*8490*/  F2FP.F16.F32.PACK_AB R42, RZ, R42 ;  /* 0x0000002aff2a723e */ /* 0x000fe200000000ff */
[----:B------:R-:W-:Y:S01]  /*84a0*/  FMUL R37, R37, R121 ;  /* 0x0000007925257220 */ /* 0x000fe20000400000 */
[----:B------:R-:W-:Y:S01]  /*84b0*/  F2FP.F16.F32.PACK_AB R43, RZ, R43 ;  /* 0x0000002bff2b723e */ /* 0x000fe200000000ff */
[-C--:B------:R-:W-:Y:S01]  /*84c0*/  FMUL R38, R38, R121.reuse ;  /* 0x0000007926267220 */ /* 0x080fe20000400000 */
[----:B------:R-:W-:Y:S01]  /*84d0*/  @P5 STG.E.U16 desc[UR36][R98.64+0x12], R101 ;  /* 0x0000126562005986 */ /* 0x000fe2000c101524 */
[----:B------:R-:W-:Y:S01]  /*84e0*/  ISETP.GT.AND P5, PT, R3, 0x108, P1 ;  /* 0x000001080300780c */ /* 0x000fe20000fa4270 */
[-C--:B------:R-:W-:Y:S01]  /*84f0*/  FMUL R39, R39, R121.reuse ;  /* 0x0000007927277220 */ /* 0x080fe20000400000 */
[----:B------:R-:W-:Y:S01]  /*8500*/  F2FP.F16.F32.PACK_AB R44, RZ, R44 ;  /* 0x0000002cff2c723e */ /* 0x000fe200000000ff */
[----:B------:R-:W-:Y:S01]  /*8510*/  @P4 STG.E.U16 desc[UR36][R96.64+0x10], R102 ;  /* 0x0000106660004986 */ /* 0x000fe2000c101524 */
[----:B------:R-:W-:Y:S01]  /*8520*/  IADD3 R88, P4, R14, R106, RZ ;  /* 0x0000006a0e587210 */ /* 0x000fe20007f9e0ff */
[----:B------:R-:W-:Y:S01]  /*8530*/  FMUL R24, R24, R121 ;  /* 0x0000007918187220 */ /* 0x000fe20000400000 */
[----:B------:R-:W-:Y:S01]  /*8540*/  F2FP.F16.F32.PACK_AB R45, RZ, R45 ;  /* 0x0000002dff2d723e */ /* 0x000fe200000000ff */
[-C--:B------:R-:W-:Y:S01]  /*8550*/  FMUL R25, R25, R121.reuse ;  /* 0x0000007919197220 */ /* 0x080fe20000400000 */
[----:B------:R-:W-:Y:S01]  /*8560*/  F2FP.F16.F32.PACK_AB R46, RZ, R46 ;  /* 0x0000002eff2e723e */ /* 0x000fe200000000ff */
[----:B------:R-:W-:Y:S01]  /*8570*/  IMAD.X R89, R20, 0x1, R107, P4 ;  /* 0x0000000114597824 */ /* 0x000fe200020e066b */
[C---:B------:R-:W-:Y:S01]  /*8580*/  ISETP.GT.AND P4, PT, R3.reuse, 0x180, P3 ;  /* 0x000001800300780c */ /* 0x040fe20001f84270 */
[-C--:B------:R-:W-:Y:S01]  /*8590*/  FMUL R26, R26, R121.reuse ;  /* 0x000000791a1a7220 */ /* 0x080fe20000400000 */
[C---:B------:R-:W-:Y:S01]  /*85a0*/  ISETP.GT.AND P3, PT, R3.reuse, 0x188, P3 ;  /* 0x000001880300780c */ /* 0x040fe20001f64270 */
[----:B------:R-:W-:Y:S01]  /*85b0*/  @P5 STG.E.U16 desc[UR36][R96.64+0x12], R103 ;  /* 0x0000126760005986 */ /* 0x000fe2000c101524 */
[----:B------:R-:W-:Y:S01]  /*85c0*/  ISETP.GT.AND P5, PT, R3, 0x180, P0 ;  /* 0x000001800300780c */ /* 0x000fe200007a4270 */
[-C--:B------:R-:W-:Y:S01]  /*85d0*/  FMUL R27, R27, R121.reuse ;  /* 0x000000791b1b7220 */ /* 0x080fe20000400000 */
[----:B------:R-:W-:Y:S01]  /*85e0*/  ISETP.GT.AND P0, PT, R3, 0x188, P0 ;  /* 0x000001880300780c */ /* 0x000fe20000704270 */
[----:B------:R-:W-:Y:S01]  /*85f0*/  FMUL R28, R28, R121 ;  /* 0x000000791c1c7220 */ /* 0x000fe20000400000 */
[----:B------:R-:W-:Y:S01]  /*8600*/  F2FP.F16.F32.PACK_AB R47, RZ, R47 ;  /* 0x0000002fff2f723e */ /* 0x000fe200000000ff */
[-C--:B------:R-:W-:Y:S01]  /*8610*/  FMUL R29, R29, R121.reuse ;  /* 0x000000791d1d7220 */ /* 0x080fe20000400000 */
[----:B------:R-:W-:Y:S01]  /*8620*/  F2FP.F16.F32.PACK_AB R32, RZ, R32 ;  /* 0x00000020ff20723e */ /* 0x000fe200000000ff */
[----:B------:R-:W-:Y:S01]  /*8630*/  FMUL R30, R30, R121 ;  /* 0x000000791e1e7220 */ /* 0x000fe20000400000 */
[----:B------:R-:W-:Y:S01]  /*8640*/  F2FP.F16.F32.PACK_AB R33, RZ, R33 ;  /* 0x00000021ff21723e */ /* 0x000fe200000000ff */
[----:B------:R-:W-:Y:S01]  /*8650*/  FMUL R31, R31, R121 ;  /* 0x000000791f1f7220 */ /* 0x000fe20000400000 */
[----:B------:R-:W-:-:S02]  /*8660*/  F2FP.F16.F32.PACK_AB R34, RZ, R34 ;  /* 0x00000022ff22723e */ /* 0x000fc400000000ff */
[----:B------:R-:W-:Y:S01]  /*8670*/  F2FP.F16.F32.PACK_AB R35, RZ, R35 ;  /* 0x00000023ff23723e */ /* 0x000fe200000000ff */
[----:B------:R-:W-:Y:S01]  /*8680*/  @P5 STG.E.U16 desc[UR36][R88.64], R21 ;  /* 0x0000001558005986 */ /* 0x000fe2000c101524 */
[----:B------:R-:W-:Y:S02]  /*8690*/  IADD3 R90, P5, R13, R88, RZ ;  /* 0x000000580d5a7210 */ /* 0x000fe40007fbe0ff */
[----:B------:R-:W-:Y:S01]  /*86a0*/  F2FP.F16.F32.PACK_AB R36, RZ, R36 ;  /* 0x00000024ff24723e */ /* 0x000fe200000000ff */
[----:B------:R-:W-:Y:S01]  /*86b0*/  @P4 STG.E.U16 desc[UR36][R88.64+0x2], R23 ;  /* 0x0000021758004986 */ /* 0x000fe2000c101524 */
[----:B------:R-:W-:Y:S01]  /*86c0*/  ISETP.GT.AND P4, PT, R3, 0x180, P2 ;  /* 0x000001800300780c */ /* 0x000fe20001784270 */
[----:B------:R-:W-:Y:S01]  /*86d0*/  IMAD.X R91, R7, 0x1, R89, P5 ;  /* 0x00000001075b7824 */ /* 0x000fe200028e0659 */
[----:B------:R-:W-:Y:S02]  /*86e0*/  ISETP.GT.AND P2, PT, R3, 0x188, P2 ;  /* 0x000001880300780c */ /* 0x000fe40001744270 */
[----:B------:R-:W-:-:S02]  /*86f0*/  F2FP.F16.F32.PACK_AB R37, RZ, R37 ;  /* 0x00000025ff25723e */ /* 0x000fc400000000ff */
[----:B------:R0:W-:Y:S01]  /*8700*/  @P0 STG.E.U16 desc[UR36][R90.64], R5 ;  /* 0x000000055a000986 */ /* 0x0001e2000c101524 */
[C---:B------:R-:W-:Y:S02]  /*8710*/  ISETP.GT.AND P0, PT, R3.reuse, 0x180, P1 ;  /* 0x000001800300780c */ /* 0x040fe40000f04270 */
[C---:B------:R-:W-:Y:S01]  /*8720*/  ISETP.GT.AND P1, PT, R3.reuse, 0x188, P1 ;  /* 0x000001880300780c */ /* 0x040fe20000f24270 */
[----:B------:R1:W-:Y:S01]  /*8730*/  @P3 STG.E.U16 desc[UR36][R90.64+0x2], R15 ;  /* 0x0000020f5a003986 */ /* 0x0003e2000c101524 */
[----:B------:R-:W-:Y:S02]  /*8740*/  ISETP.GT.AND P3, PT, R6, 0x11, PT ;  /* 0x000000110600780c */ /* 0x000fe40003f64270 */
[----:B------:R-:W-:Y:S01]  /*8750*/  F2FP.F16.F32.PACK_AB R38, RZ, R38 ;  /* 0x00000026ff26723e */ /* 0x000fe200000000ff */
[----:B------:R-:W-:Y:S01]  /*8760*/  @P4 STG.E.U16 desc[UR36][R88.64+0x10], R92 ;  /* 0x0000105c58004986 */ /* 0x000fe2000c101524 */
[----:B------:R-:W-:Y:S02]  /*8770*/  ISETP.GT.AND P4, PT, R3, RZ, P3 ;  /* 0x000000ff0300720c */ /* 0x000fe40001f84270 */
[----:B------:R-:W-:-:S02]  /*8780*/  F2FP.F16.F32.PACK_AB R39, RZ, R39 ;  /* 0x00000027ff27723e */ /* 0x000fc400000000ff */
[----:B0-----:R-:W-:Y:S01]  /*8790*/  PRMT R5, R74, 0x7610, R5 ;  /* 0x000076104a057816 */ /* 0x001fe20000000005 */
[----:B------:R0:W-:Y:S01]  /*87a0*/  @P0 STG.E.U16 desc[UR36][R88.64+0x12], R93 ;  /* 0x0000125d58000986 */ /* 0x0001e2000c101524 */
[----:B------:R-:W-:Y:S02]  /*87b0*/  F2FP.F16.F32.PACK_AB R24, RZ, R24 ;  /* 0x00000018ff18723e */ /* 0x000fe400000000ff */
[----:B-1----:R-:W-:Y:S02]  /*87c0*/  PRMT R15, R66, 0x7610, R15 ;  /* 0x00007610420f7816 */ /* 0x002fe4000000000f */
[----:B------:R-:W-:Y:S02]  /*87d0*/  F2FP.F16.F32.PACK_AB R25, RZ, R25 ;  /* 0x00000019ff19723e */ /* 0x000fe400000000ff */
[----:B------:R-:W-:Y:S02]  /*87e0*/  F2FP.F16.F32.PACK_AB R26, RZ, R26 ;  /* 0x0000001aff1a723e */ /* 0x000fe400000000ff */
[----:B------:R-:W-:-:S02]  /*87f0*/  F2FP.F16.F32.PACK_AB R27, RZ, R27 ;  /* 0x0000001bff1b723e */ /* 0x000fc400000000ff */
[----:B------:R-:W-:Y:S01]  /*8800*/  F2FP.F16.F32.PACK_AB R28, RZ, R28 ;  /* 0x0000001cff1c723e */ /* 0x000fe200000000ff */
[----:B0-----:R-:W-:Y:S01]  /*8810*/  @P2 IMAD.MOV.U32 R88, RZ, RZ, R90 ;  /* 0x000000ffff582224 */ /* 0x001fe200078e005a */
[----:B------:R-:W-:Y:S01]  /*8820*/  F2FP.F16.F32.PACK_AB R29, RZ, R29 ;  /* 0x0000001dff1d723e */ /* 0x000fe200000000ff */
[----:B------:R-:W-:Y:S01]  /*8830*/  @P2 IMAD.MOV.U32 R89, RZ, RZ, R91 ;  /* 0x000000ffff592224 */ /* 0x000fe200078e005b */
[----:B------:R-:W-:Y:S02]  /*8840*/  F2FP.F16.F32.PACK_AB R30, RZ, R30 ;  /* 0x0000001eff1e723e */ /* 0x000fe400000000ff */
[----:B------:R-:W-:Y:S02]  /*8850*/  F2FP.F16.F32.PACK_AB R31, RZ, R31 ;  /* 0x0000001fff1f723e */ /* 0x000fe400000000ff */
[----:B------:R-:W-:Y:S01]  /*8860*/  @P2 STG.E.U16 desc[UR36][R88.64+0x10], R94 ;  /* 0x0000105e58002986 */ /* 0x000fe2000c101524 */
[----:B------:R-:W-:-:S03]  /*8870*/  ISETP.GT.AND P2, PT, R6, 0x10, PT ;  /* 0x000000100600780c */ /* 0x000fc60003f44270 */
[----:B------:R-:W-:Y:S01]  /*8880*/  @P1 STG.E.U16 desc[UR36][R90.64+0x12], R95 ;  /* 0x0000125f5a001986 */ /* 0x000fe2000c101524 */
[C---:B------:R-:W-:Y:S02]  /*8890*/  ISETP.GT.AND P0, PT, R3.reuse, RZ, P2 ;  /* 0x000000ff0300720c */ /* 0x040fe40001704270 */
[C---:B------:R-:W-:Y:S01]  /*88a0*/  ISETP.GT.AND P1, PT, R3.reuse, 0x8, P3 ;  /* 0x000000080300780c */ /* 0x040fe20001f24270 */
[----:B------:R-:W-:Y:S01]  /*88b0*/  @P4 STG.E.U16 desc[UR36][R8.64+0x22], R81 ;  /* 0x0000225108004986 */ /* 0x000fe2000c101524 */
[----:B------:R-:W-:-:S09]  /*88c0*/  ISETP.GT.AND P5, PT, R3, 0x8, P2 ;  /* 0x000000080300780c */ /* 0x000fd200017a4270 */
[----:B------:R0:W-:Y:S01]  /*88d0*/  @P0 STG.E.U16 desc[UR36][R8.64+0x20], R80 ;  /* 0x0000205008000986 */ /* 0x0001e2000c101524 */
[----:B------:R-:W-:-:S03]  /*88e0*/  ISETP.GT.AND P0, PT, R6, 0x18, PT ;  /* 0x000000180600780c */ /* 0x000fc60003f04270 */
[----:B------:R-:W-:Y:S01]  /*88f0*/  @P1 STG.E.U16 desc[UR36][R10.64+0x22], R83 ;  /* 0x000022530a001986 */ /* 0x000fe2000c101524 */
[----:B------:R-:W-:-:S03]  /*8900*/  ISETP.GT.AND P1, PT, R6, 0x19, PT ;  /* 0x000000190600780c */ /* 0x000fc60003f24270 */
[----:B------:R-:W-:Y:S01]  /*8910*/  @P5 STG.E.U16 desc[UR36][R10.64+0x20], R82 ;  /* 0x000020520a005986 */ /* 0x000fe2000c101524 */
[C---:B------:R-:W-:Y:S02]  /*8920*/  ISETP.GT.AND P5, PT, R3.reuse, RZ, P0 ;  /* 0x000000ff0300720c */ /* 0x040fe400007a4270 */
[----:B------:R-:W-:Y:S01]  /*8930*/  ISETP.GT.AND P4, PT, R3, RZ, P1 ;  /* 0x000000ff0300720c */ /* 0x000fe20000f84270 */
[----:B0-----:R-:W-:Y:S01]  /*8940*/  IMAD.WIDE.U32 R80, R4, 0xf0, R10 ;  /* 0x000000f004507825 */ /* 0x001fe200078e000a */
[----:B------:R-:W-:-:S03]  /*8950*/  PRMT R4, R72, 0x7610, R4 ;  /* 0x0000761048047816 */ /* 0x000fc60000000004 */
[----:B------:R-:W-:Y:S01]  /*8960*/  IMAD.IADD R81, R12, 0x1, R81 ;  /* 0x000000010c517824 */ /* 0x000fe200078e0251 */
[----:B------:R-:W-:-:S05]  /*8970*/  PRMT R12, R64, 0x7610, R12 ;  /* 0x00007610400c7816 */ /* 0x000fca000000000c */
[----:B------:R-:W-:Y:S01]  /*8980*/  @P5 STG.E.U16 desc[UR36][R8.64+0x30], R84 ;  /* 0x0000305408005986 */ /* 0x000fe2000c101524 */
[----:B------:R-:W-:-:S03]  /*8990*/  ISETP.GT.AND P5, PT, R3, 0x8, P0 ;  /* 0x000000080300780c */ /* 0x000fc600007a4270 */
[----:B------:R-:W-:Y:S01]  /*89a0*/  @P4 STG.E.U16 desc[UR36][R8.64+0x32], R85 ;  /* 0x0000325508004986 */ /* 0x000fe2000c101524 */
[----:B------:R-:W-:-:S09]  /*89b0*/  ISETP.GT.AND P4, PT, R3, 0x8, P1 ;  /* 0x000000080300780c */ /* 0x000fd20000f84270 */
[----:B------:R-:W-:Y:S01]  /*89c0*/  @P5 STG.E.U16 desc[UR36][R10.64+0x30], R86 ;  /* 0x000030560a005986 */ /* 0x000fe2000c101524 */
[----:B------:R-:W-:-:S03]  /*89d0*/  ISETP.GT.AND P5, PT, R3, 0x80, P3 ;  /* 0x000000800300780c */ /* 0x000fc60001fa4270 */
[----:B------:R-:W-:Y:S01]  /*89e0*/  @P4 STG.E.U16 desc[UR36][R10.64+0x32], R87 ;  /* 0x000032570a004986 */ /* 0x000fe2000c101524 */
[----:B------:R-:W-:-:S09]  /*89f0*/  ISETP.GT.AND P4, PT, R3, 0x80, P2 ;  /* 0x000000800300780c */ /* 0x000fd20001784270 */
[----:B------:R0:W-:Y:S01]  /*8a00*/  @P5 STG.E.U16 desc[UR36][R80.64+0x22], R73 ;  /* 0x0000224950005986 */ /* 0x0001e2000c101524 */
[----:B------:R-:W-:-:S03]  /*8a10*/  IADD3 R72, P5, R13, R80, RZ ;  /* 0x000000500d487210 */ /* 0x000fc60007fbe0ff */
[----:B------:R1:W-:Y:S01]  /*8a20*/  @P4 STG.E.U16 desc[UR36][R80.64+0x20], R4 ;  /* 0x0000200450004986 */ /* 0x0003e2000c101524 */
[----:B------:R-:W-:Y:S01]  /*8a30*/  ISETP.GT.AND P4, PT, R3, 0x88, P2 ;  /* 0x000000880300780c */ /* 0x000fe20001784270 */
[----:B0-----:R-:W-:Y:S01]  /*8a40*/  IMAD.X R73, R7, 0x1, R81, P5 ;  /* 0x0000000107497824 */ /* 0x001fe200028e0651 */
[----:B------:R-:W-:-:S11]  /*8a50*/  ISETP.GT.AND P5, PT, R3, 0x88, P3 ;  /* 0x000000880300780c */ /* 0x000fd60001fa4270 */
[----:B------:R0:W-:Y:S01]  /*8a60*/  @P4 STG.E.U16 desc[UR36][R72.64+0x20], R5 ;  /* 0x0000200548004986 */ /* 0x0001e2000c101524 */
[----:B-1----:R-:W-:-:S03]  /*8a70*/  IADD3 R4, P4, R14, R80, RZ ;  /* 0x000000500e047210 */ /* 0x002fc60007f9e0ff */
[----:B------:R1:W-:Y:S02]  /*8a80*/  @P5 STG.E.U16 desc[UR36][R72.64+0x22], R75 ;  /* 0x0000224b48005986 */ /* 0x0003e4000c101524 */
[----:B0-----:R-:W-:Y:S01]  /*8a90*/  IMAD.X R5, R20, 0x1, R81, P4 ;  /* 0x0000000114057824 */ /* 0x001fe200020e0651 */
[----:B------:R-:W-:-:S04]  /*8aa0*/  IADD3 R74, P4, P5, R13, R4, R14 ;  /* 0x000000040d4a7210 */ /* 0x000fc80007d9e00e */
[----:B-1----:R-:W-:Y:S02]  /*8ab0*/  IADD3.X R75, R7, R5, R20, P4, P5 ;  /* 0x00000005074b7210 */ /* 0x002fe400027ea414 */
[C---:B------:R-:W-:Y:S02]  /*8ac0*/  ISETP.GT.AND P4, PT, R3.reuse, 0x80, P0 ;  /* 0x000000800300780c */ /* 0x040fe40000784270 */
[----:B------:R-:W-:-:S11]  /*8ad0*/  ISETP.GT.AND P5, PT, R3, 0x80, P1 ;  /* 0x000000800300780c */ /* 0x000fd60000fa4270 */
        /* <DEDUP_REMOVED lines=9> */
[----:B------:R-:W-:-:S03]  /*8b70*/  ISETP.GT.AND P4, PT, R3, 0x108, P2 ;  /* 0x000001080300780c */ /* 0x000fc60001784270 */
[----:B------:R1:W-:Y:S01]  /*8b80*/  @P5 STG.E.U16 desc[UR36][R4.64+0x22], R65 ;  /* 0x0000224104005986 */ /* 0x0003e2000c101524 */
[----:B------:R-:W-:Y:S02]  /*8b90*/  IADD3 R64, P5, R13, R4, RZ ;  /* 0x000000040d407210 */ /* 0x000fe40007fbe0ff */
[----:B0-----:R-:W-:-:S03]  /*8ba0*/  F2FP.F16.F32.PACK_AB R12, RZ, R67 ;  /* 0x00000043ff0c723e */ /* 0x001fc600000000ff */
[----:B-1----:R-:W-:Y:S01]  /*8bb0*/  IMAD.X R65, R7, 0x1, R5, P5 ;  /* 0x0000000107417824 */ /* 0x002fe200028e0605 */
[----:B------:R-:W-:-:S04]  /*8bc0*/  ISETP.GT.AND P5, PT, R3, 0x108, P3 ;  /* 0x000001080300780c */ /* 0x000fc80001fa4270 */
[----:B------:R0:W-:Y:S01]  /*8bd0*/  @P4 STG.E.U16 desc[UR36][R64.64+0x20], R15 ;  /* 0x0000200f40004986 */ /* 0x0001e2000c101524 */
[----:B------:R-:W-:-:S05]  /*8be0*/  IADD3 R66, P4, R4, R13, RZ ;  /* 0x0000000d04427210 */ /* 0x000fca0007f9e0ff */
[----:B------:R-:W-:Y:S01]  /*8bf0*/  IMAD.X R67, R5, 0x1, R7, P4 ;  /* 0x0000000105437824 */ /* 0x000fe200020e0607 */
[----:B------:R-:W-:-:S04]  /*8c00*/  ISETP.GT.AND P4, PT, R3, 0x100, P0 ;  /* 0x000001000300780c */ /* 0x000fc80000784270 */
[----:B------:R1:W-:Y:S01]  /*8c10*/  @P5 STG.E.U16 desc[UR36][R66.64+0x22], R12 ;  /* 0x0000220c42005986 */ /* 0x0003e2000c101524 */
[----:B------:R-:W-:-:S08]  /*8c20*/  ISETP.GT.AND P5, PT, R3, 0x100, P1 ;  /* 0x000001000300780c */ /* 0x000fd00000fa4270 */
[----:B------:R2:W-:Y:S01]  /*8c30*/  @P4 STG.E.U16 desc[UR36][R4.64+0x30], R68 ;  /* 0x0000304404004986 */ /* 0x0005e2000c101524 */
[----:B------:R-:W-:-:S04]  /*8c40*/  ISETP.GT.AND P4, PT, R3, 0x108, P0 ;  /* 0x000001080300780c */ /* 0x000fc80000784270 */
[----:B------:R2:W-:Y:S01]  /*8c50*/  @P5 STG.E.U16 desc[UR36][R4.64+0x32], R69 ;  /* 0x0000324504005986 */ /* 0x0005e2000c101524 */
[----:B------:R-:W-:-:S08]  /*8c60*/  ISETP.GT.AND P5, PT, R3, 0x108, P1 ;  /* 0x000001080300780c */ /* 0x000fd00000fa4270 */
[----:B------:R2:W-:Y:S01]  /*8c70*/  @P4 STG.E.U16 desc[UR36][R64.64+0x30], R70 ;  /* 0x0000304640004986 */ /* 0x0005e2000c101524 */
[C---:B------:R-:W-:Y:S02]  /*8c80*/  ISETP.GT.AND P4, PT, R3.reuse, 0x180, P2 ;  /* 0x000001800300780c */ /* 0x040fe40001784270 */
[----:B------:R-:W-:Y:S02]  /*8c90*/  ISETP.GT.AND P2, PT, R3, 0x188, P2 ;  /* 0x000001880300780c */ /* 0x000fe40001744270 */
[----:B------:R2:W-:Y:S01]  /*8ca0*/  @P5 STG.E.U16 desc[UR36][R64.64+0x32], R71 ;  /* 0x0000324740005986 */ /* 0x0005e2000c101524 */
[----:B------:R-:W-:-:S05]  /*8cb0*/  IADD3 R14, P5, R14, R4, RZ ;  /* 0x000000040e0e7210 */ /* 0x000fca0007fbe0ff */
[----:B0-----:R-:W-:Y:S01]  /*8cc0*/  IMAD.X R15, R20, 0x1, R5, P5 ;  /* 0x00000001140f7824 */ /* 0x001fe200028e0605 */
[----:B-1----:R-:W-:-:S04]  /*8cd0*/  IADD3 R12, P5, R13, R14, RZ ;  /* 0x0000000e0d0c7210 */ /* 0x002fc80007fbe0ff */
[----:B------:R2:W-:Y:S01]  /*8ce0*/  @P4 STG.E.U16 desc[UR36][R14.64+0x20], R56 ;  /* 0x000020380e004986 */ /* 0x0005e2000c101524 */
[----:B------:R-:W-:Y:S01]  /*8cf0*/  ISETP.GT.AND P4, PT, R3, 0x180, P3 ;  /* 0x000001800300780c */ /* 0x000fe20001f84270 */
[----:B------:R-:W-:Y:S01]  /*8d00*/  IMAD.X R13, R7, 0x1, R15, P5 ;  /* 0x00000001070d7824 */ /* 0x000fe200028e060f */
[----:B------:R-:W-:-:S11]  /*8d10*/  ISETP.GT.AND P3, PT, R3, 0x188, P3 ;  /* 0x000001880300780c */ /* 0x000fd60001f64270 */
[----:B------:R2:W-:Y:S01]  /*8d20*/  @P4 STG.E.U16 desc[UR36][R14.64+0x22], R57 ;  /* 0x000022390e004986 */ /* 0x0005e2000c101524 */
[C---:B------:R-:W-:Y:S02]  /*8d30*/  ISETP.GT.AND P4, PT, R3.reuse, 0x180, P0 ;  /* 0x000001800300780c */ /* 0x040fe40000784270 */
[C---:B------:R-:W-:Y:S01]  /*8d40*/  ISETP.GT.AND P0, PT, R3.reuse, 0x188, P0 ;  /* 0x000001880300780c */ /* 0x040fe20000704270 */
[----:B------:R2:W-:Y:S01]  /*8d50*/  @P2 STG.E.U16 desc[UR36][R12.64+0x20], R58 ;  /* 0x0000203a0c002986 */ /* 0x0005e2000c101524 */
[C---:B------:R-:W-:Y:S02]  /*8d60*/  ISETP.GT.AND P2, PT, R3.reuse, 0x180, P1 ;  /* 0x000001800300780c */ /* 0x040fe40000f44270 */
[----:B------:R-:W-:Y:S01]  /*8d70*/  ISETP.GT.AND P1, PT, R3, 0x188, P1 ;  /* 0x000001880300780c */ /* 0x000fe20000f24270 */
[----:B------:R2:W-:Y:S01]  /*8d80*/  @P3 STG.E.U16 desc[UR36][R74.64+0x22], R59 ;  /* 0x0000223b4a003986 */ /* 0x0005e2000c101524 */
[----:B------:R-:W-:-:S04]  /*8d90*/  ISETP.GT.AND P3, PT, R6, 0x21, PT ;  /* 0x000000210600780c */ /* 0x000fc80003f64270 */
[----:B------:R-:W-:Y:S01]  /*8da0*/  ISETP.GT.AND P5, PT, R3, 0x8, P3 ;  /* 0x000000080300780c */ /* 0x000fe20001fa4270 */
[----:B------:R2:W-:Y:S04]  /*8db0*/  @P4 STG.E.U16 desc[UR36][R14.64+0x30], R60 ;  /* 0x0000303c0e004986 */ /* 0x0005e8000c101524 */
[----:B------:R2:W-:Y:S01]  /*8dc0*/  @P2 STG.E.U16 desc[UR36][R14.64+0x32], R61 ;  /* 0x0000323d0e002986 */ /* 0x0005e2000c101524 */
[----:B------:R-:W-:-:S03]  /*8dd0*/  ISETP.GT.AND P2, PT, R6, 0x20, PT ;  /* 0x000000200600780c */ /* 0x000fc60003f44270 */
[----:B------:R2:W-:Y:S01]  /*8de0*/  @P0 STG.E.U16 desc[UR36][R12.64+0x30], R62 ;  /* 0x0000303e0c000986 */ /* 0x0005e2000c101524 */
[C---:B------:R-:W-:Y:S02]  /*8df0*/  ISETP.GT.AND P0, PT, R3.reuse, RZ, P2 ;  /* 0x000000ff0300720c */ /* 0x040fe40001704270 */
[C---:B------:R-:W-:Y:S01]  /*8e00*/  ISETP.GT.AND P4, PT, R3.reuse, 0x8, P2 ;  /* 0x000000080300780c */ /* 0x040fe20001784270 */
[----:B------:R2:W-:Y:S01]  /*8e10*/  @P1 STG.E.U16 desc[UR36][R12.64+0x32], R63 ;  /* 0x0000323f0c001986 */ /* 0x0005e2000c101524 */
[----:B------:R-:W-:-:S09]  /*8e20*/  ISETP.GT.AND P1, PT, R3, RZ, P3 ;  /* 0x000000ff0300720c */ /* 0x000fd20001f24270 */
[----:B------:R2:W-:Y:S01]  /*8e30*/  @P0 STG.E.U16 desc[UR36][R8.64+0x40], R48 ;  /* 0x0000403008000986 */ /* 0x0005e2000c101524 */
[----:B------:R-:W-:-:S03]  /*8e40*/  ISETP.GT.AND P0, PT, R6, 0x29, PT ;  /* 0x000000290600780c */ /* 0x000fc60003f04270 */
[----:B------:R2:W-:Y:S01]  /*8e50*/  @P1 STG.E.U16 desc[UR36][R8.64+0x42], R49 ;  /* 0x0000423108001986 */ /* 0x0005e2000c101524 */
[----:B------:R-:W-:-:S03]  /*8e60*/  ISETP.GT.AND P1, PT, R6, 0x28, PT ;  /* 0x000000280600780c */ /* 0x000fc60003f24270 */
[----:B------:R2:W-:Y:S01]  /*8e70*/  @P4 STG.E.U16 desc[UR36][R10.64+0x40], R50 ;  /* 0x000040320a004986 */ /* 0x0005e2000c101524 */
[----:B------:R-:W-:-:S03]  /*8e80*/  ISETP.GT.AND P4, PT, R3, RZ, P0 ;  /* 0x000000ff0300720c */ /* 0x000fc60000784270 */
[----:B------:R2:W-:Y:S01]  /*8e90*/  @P5 STG.E.U16 desc[UR36][R10.64+0x42], R51 ;  /* 0x000042330a005986 */ /* 0x0005e2000c101524 */
[----:B------:R-:W-:-:S09]  /*8ea0*/  ISETP.GT.AND P5, PT, R3, RZ, P1 ;  /* 0x000000ff0300720c */ /* 0x000fd20000fa4270 */
[----:B------:R2:W-:Y:S01]  /*8eb0*/  @P4 STG.E.U16 desc[UR36][R8.64+0x52], R53 ;  /* 0x0000523508004986 */ /* 0x0005e2000c101524 */
[----:B------:R-:W-:-:S03]  /*8ec0*/  ISETP.GT.AND P4, PT, R3, 0x8, P0 ;  /* 0x000000080300780c */ /* 0x000fc60000784270 */
[----:B------:R2:W-:Y:S01]  /*8ed0*/  @P5 STG.E.U16 desc[UR36][R8.64+0x50], R52 ;  /* 0x0000503408005986 */ /* 0x0005e2000c101524 */
[----:B------:R-:W-:-:S09]  /*8ee0*/  ISETP.GT.AND P5, PT, R3, 0x8, P1 ;  /* 0x000000080300780c */ /* 0x000fd20000fa4270 */
        /* <DEDUP_REMOVED lines=33> */
[C---:B------:R-:W-:Y:S02]  /*9100*/  ISETP.GT.AND P4, PT, R3.reuse, 0x180, P2 ;  /* 0x000001800300780c */ /* 0x040fe40001784270 */
[C---:B------:R-:W-:Y:S01]  /*9110*/  ISETP.GT.AND P2, PT, R3.reuse, 0x188, P2 ;  /* 0x000001880300780c */ /* 0x040fe20001744270 */
[----:B------:R2:W-:Y:S01]  /*9120*/  @P5 STG.E.U16 desc[UR36][R64.64+0x50], R38 ;  /* 0x0000502640005986 */ /* 0x0005e2000c101524 */
[C---:B------:R-:W-:Y:S02]  /*9130*/  ISETP.GT.AND P5, PT, R3.reuse, 0x180, P3 ;  /* 0x000001800300780c */ /* 0x040fe40001fa4270 */
[----:B------:R-:W-:-:S07]  /*9140*/  ISETP.GT.AND P3, PT, R3, 0x188, P3 ;  /* 0x000001880300780c */ /* 0x000fce0001f64270 */
[----:B------:R2:W-:Y:S01]  /*9150*/  @P4 STG.E.U16 desc[UR36][R14.64+0x40], R24 ;  /* 0x000040180e004986 */ /* 0x0005e2000c101524 */
[C---:B------:R-:W-:Y:S02]  /*9160*/  ISETP.GT.AND P4, PT, R3.reuse, 0x180, P0 ;  /* 0x000001800300780c */ /* 0x040fe40000784270 */
[C---:B------:R-:W-:Y:S01]  /*9170*/  ISETP.GT.AND P0, PT, R3.reuse, 0x188, P0 ;  /* 0x000001880300780c */ /* 0x040fe20000704270 */
[----:B------:R2:W-:Y:S01]  /*9180*/  @P5 STG.E.U16 desc[UR36][R14.64+0x42], R25 ;  /* 0x000042190e005986 */ /* 0x0005e2000c101524 */
[C---:B------:R-:W-:Y:S02]  /*9190*/  ISETP.GT.AND P5, PT, R3.reuse, 0x180, P1 ;  /* 0x000001800300780c */ /* 0x040fe40000fa4270 */
[----:B------:R-:W-:Y:S01]  /*91a0*/  ISETP.GT.AND P1, PT, R3, 0x188, P1 ;  /* 0x000001880300780c */ /* 0x000fe20000f24270 */
[----:B------:R2:W-:Y:S04]  /*91b0*/  @P2 STG.E.U16 desc[UR36][R12.64+0x40], R26 ;  /* 0x0000401a0c002986 */ /* 0x0005e8000c101524 */
[----:B------:R2:W-:Y:S04]  /*91c0*/  @P3 STG.E.U16 desc[UR36][R12.64+0x42], R27 ;  /* 0x0000421b0c003986 */ /* 0x0005e8000c101524 */
[----:B------:R2:W-:Y:S04]  /*91d0*/  @P4 STG.E.U16 desc[UR36][R14.64+0x52], R29 ;  /* 0x0000521d0e004986 */ /* 0x0005e8000c101524 */
[----:B------:R2:W-:Y:S04]  /*91e0*/  @P5 STG.E.U16 desc[UR36][R14.64+0x50], R28 ;  /* 0x0000501c0e005986 */ /* 0x0005e8000c101524 */
[----:B------:R2:W-:Y:S04]  /*91f0*/  @P1 STG.E.U16 desc[UR36][R12.64+0x50], R30 ;  /* 0x0000501e0c001986 */ /* 0x0005e8000c101524 */
[----:B------:R2:W-:Y:S02]  /*9200*/  @P0 STG.E.U16 desc[UR36][R12.64+0x52], R31 ;  /* 0x0000521f0c000986 */ /* 0x0005e4000c101524 */
.L_x_210:
[----:B------:R-:W-:Y:S05]  /*9210*/  BSYNC B0 ;  /* 0x0000000000007941 */ /* 0x000fea0003800000 */
.L_x_32:
[----:B------:R-:W-:Y:S01]  /*9220*/  ULDC UR4, c[0x0][0xc] ;  /* 0x0000030000047ab9 */ /* 0x000fe20000000800 */
[----:B------:R-:W-:Y:S01]  /*9230*/  ULDC UR5, c[0x0][0x10] ;  /* 0x0000040000057ab9 */ /* 0x000fe20000000800 */
[----:B------:R-:W1:Y:S01]  /*9240*/  LDC R3, c[0x0][0x14] ;  /* 0x00000500ff037b82 */ /* 0x000e620000000800 */
[----:B------:R-:W-:Y:S01]  /*9250*/  UIMAD.WIDE.U32 UR4, UR4, UR5, URZ ;  /* 0x00000005040472a5 */ /* 0x000fe2000f8e003f */
[----:B------:R-:W-:Y:S02]  /*9260*/  IMAD.MOV.U32 R124, RZ, RZ, -0x1 ;  /* 0xffffffffff7c7424 */ /* 0x000fe400078e00ff */
[----:B------:R-:W-:-:S03]  /*9270*/  IMAD.MOV.U32 R23, RZ, RZ, -0x1 ;  /* 0xffffffffff177424 */ /* 0x000fc600078e00ff */
[----:B-1----:R-:W-:-:S04]  /*9280*/  IMAD.WIDE.U32 R16, R3, UR4, R16 ;  /* 0x0000000403107c25 */ /* 0x002fc8000f8e0010 */
[----:B------:R-:W-:Y:S01]  /*9290*/  IMAD R3, R3, UR5, RZ ;  /* 0x0000000503037c24 */ /* 0x000fe2000f8e02ff */
[----:B------:R-:W-:Y:S02]  /*92a0*/  ULDC.64 UR4, c[0x0][0x650] ;  /* 0x0001940000047ab9 */ /* 0x000fe40000000a00 */
[----:B------:R-:W-:Y:S01]  /*92b0*/  ISETP.GE.U32.AND P0, PT, R16, UR4, PT ;  /* 0x0000000410007c0c */ /* 0x000fe2000bf06070 */
[--C-:B------:R-:W-:Y:S01]  /*92c0*/  IMAD.IADD R17, R17, 0x1, R3.reuse ;  /* 0x0000000111117824 */ /* 0x100fe200078e0203 */
[----:B------:R-:W-:-:S04]  /*92d0*/  PRMT R3, RZ, 0x7610, R3 ;  /* 0x00007610ff037816 */ /* 0x000fc80000000003 */
[----:B------:R-:W-:-:S13]  /*92e0*/  ISETP.GE.U32.AND.EX P0, PT, R17, UR5, PT, P0 ;  /* 0x0000000511007c0c */ /* 0x000fda000bf06100 */
[----:B------:R-:W-:Y:S05]  /*92f0*/  @P0 BRA `(.L_x_211) ;  /* 0x0000000400640947 */ /* 0x000fea0003800000 */
[----:B0-2---:R-:W0:Y:S01]  /*9300*/  S2R R12, SR_CTAID.X ;  /* 0x00000000000c7919 */ /* 0x005e220000002500 */
[----:B------:R-:W1:Y:S01]  /*9310*/  LDC.64 R10, c[0x0][0x628] ;  /* 0x00018a00ff0a7b82 */ /* 0x000e620000000a00 */
[----:B------:R-:W-:Y:S01]  /*9320*/  ULDC UR4, c[0x0][0x150] ;  /* 0x0000540000047ab9 */ /* 0x000fe20000000800 */
[----:B------:R-:W-:Y:S01]  /*9330*/  IMAD.MOV.U32 R8, RZ, RZ, R16 ;  /* 0x000000ffff087224 */ /* 0x000fe200078e0010 */
[----:B------:R-:W2:Y:S01]  /*9340*/  S2R R24, SR_CTAID.Y ;  /* 0x0000000000187919 */ /* 0x000ea20000002600 */
[----:B------:R-:W-:-:S04]  /*9350*/  IMAD.MOV.U32 R9, RZ, RZ, R17 ;  /* 0x000000ffff097224 */ /* 0x000fc800078e0011 */
[----:B------:R-:W2:Y:S08]  /*9360*/  LDC R21, c[0x0][0x144] ;  /* 0x00005100ff157b82 */ /* 0x000eb00000000800 */
[----:B------:R-:W2:Y:S08]  /*9370*/  LDC R0, c[0x0][0x630] ;  /* 0x00018c00ff007b82 */ /* 0x000eb00000000800 */
[----:B------:R-:W2:Y:S01]  /*9380*/  LDC.64 R14, c[0x0][0x620] ;  /* 0x00018800ff0e7b82 */ /* 0x000ea20000000a00 */
[----:B-1----:R-:W-:-:S04]  /*9390*/  ISETP.NE.U32.AND P0, PT, R10, RZ, PT ;  /* 0x000000ff0a00720c */ /* 0x002fc80003f05070 */
[----:B------:R-:W-:Y:S02]  /*93a0*/  ISETP.NE.AND.EX P0, PT, R11, RZ, PT, P0 ;  /* 0x000000ff0b00720c */ /* 0x000fe40003f05300 */
[----:B0-----:R-:W-:-:S05]  /*93b0*/  I2FP.F32.U32 R3, R12 ;  /* 0x0000000c00037245 */ /* 0x001fca0000201000 */
[----:B------:R-:W-:-:S04]  /*93c0*/  FMUL R3, R3, UR4 ;  /* 0x0000000403037c20 */ /* 0x000fc80008400000 */
[----:B------:R0:W1:Y:S02]  /*93d0*/  F2I.U32.TRUNC.NTZ R20, R3 ;  /* 0x0000000300147305 */ /* 0x000064000020f000 */
[----:B------:R-:W-:Y:S05]  /*93e0*/  @!P0 BRA `(.L_x_212) ;  /* 0x0000000000288947 */ /* 0x000fea0003800000 */
[----:B0-----:R-:W0:Y:S02]  /*93f0*/  LDC R3, c[0x0][0x634] ;  /* 0x00018d00ff037b82 */ /* 0x001e240000000800 */
        /* <DEDUP_REMOVED lines=9> */
.L_x_212:
[----:B------:R-:W3:Y:S01]  /*9490*/  LDC.64 R28, c[0x0][0x640] ;  /* 0x00019000ff1c7b82 */ /* 0x000ee20000000a00 */
[-CC-:B--2---:R-:W-:Y:S01]  /*94a0*/  SHF.R.U64 R23, R8, R0.reuse, R9.reuse ;  /* 0x0000000008177219 */ /* 0x184fe20000001209 */
[----:B-1----:R-:W-:Y:S01]  /*94b0*/  IMAD.MOV R20, RZ, RZ, -R20 ;  /* 0x000000ffff147224 */ /* 0x002fe200078e0a14 */
[----:B------:R-:W-:Y:S01]  /*94c0*/  SHF.R.U32.HI R0, RZ, R0, R9 ;  /* 0x00000000ff007219 */ /* 0x000fe20000011609 */
[----:B------:R-:W-:Y:S01]  /*94d0*/  ULDC UR4, c[0x0][0x154] ;  /* 0x0000550000047ab9 */ /* 0x000fe20000000800 */
[----:B0-----:R-:W-:Y:S01]  /*94e0*/  IADD3 R3, P0, RZ, -R23, RZ ;  /* 0x80000017ff037210 */ /* 0x001fe20007f1e0ff */
[----:B------:R-:W-:Y:S02]  /*94f0*/  IMAD R21, R21, R20, R12 ;  /* 0x0000001415157224 */ /* 0x000fe400078e020c */
[----:B------:R-:W0:Y:S01]  /*9500*/  LDC R6, c[0x0][0x618] ;  /* 0x00018600ff067b82 */ /* 0x000e220000000800 */
[----:B------:R-:W-:Y:S02]  /*9510*/  IMAD.MOV.U32 R7, RZ, RZ, 0x1 ;  /* 0x00000001ff077424 */ /* 0x000fe400078e00ff */
[----:B------:R-:W-:-:S04]  /*9520*/  IMAD.X R5, RZ, RZ, ~R0, P0 ;  /* 0x000000ffff057224 */ /* 0x000fc800000e0e00 */
[-C--:B------:R-:W-:Y:S01]  /*9530*/  IMAD R0, R5, R14.reuse, RZ ;  /* 0x0000000e05007224 */ /* 0x080fe200078e02ff */
[----:B------:R-:W1:Y:S01]  /*9540*/  LDC R8, c[0x0][0x608] ;  /* 0x00018200ff087b82 */ /* 0x000e620000000800 */
[----:B------:R-:W-:-:S04]  /*9550*/  IMAD.WIDE.U32 R4, R3, R14, R16 ;  /* 0x0000000e03047225 */ /* 0x000fc800078e0010 */
[----:B------:R-:W-:Y:S01]  /*9560*/  IMAD R3, R3, R15, R0 ;  /* 0x0000000f03037224 */ /* 0x000fe200078e0200 */
[----:B------:R-:W-:Y:S02]  /*9570*/  I2FP.F32.U32 R0, R24 ;  /* 0x0000001800007245 */ /* 0x000fe40000201000 */
[----:B------:R-:W2:Y:S01]  /*9580*/  LDC R26, c[0x0][0x658] ;  /* 0x00019600ff1a7b82 */ /* 0x000ea20000000800 */
[----:B------:R-:W-:Y:S01]  /*9590*/  IMAD.IADD R3, R5, 0x1, R3 ;  /* 0x0000000105037824 */ /* 0x000fe200078e0203 */
[----:B---3--:R-:W-:Y:S01]  /*95a0*/  ISETP.NE.U32.AND P0, PT, R28, RZ, PT ;  /* 0x000000ff1c00720c */ /* 0x008fe20003f05070 */
[----:B------:R-:W-:Y:S01]  /*95b0*/  FMUL R0, R0, UR4 ;  /* 0x0000000400007c20 */ /* 0x000fe20008400000 */
[----:B------:R-:W-:Y:S02]  /*95c0*/  IMAD.MOV.U32 R5, RZ, RZ, -0x1 ;  /* 0xffffffffff057424 */ /* 0x000fe400078e00ff */
[----:B------:R-:W-:Y:S01]  /*95d0*/  ISETP.NE.AND.EX P0, PT, R29, RZ, PT, P0 ;  /* 0x000000ff1d00720c */ /* 0x000fe20003f05300 */
[----:B------:R3:W2:Y:S01]  /*95e0*/  F2I.U32.TRUNC.NTZ R13, R0 ;  /* 0x00000000000d7305 */ /* 0x0006a2000020f000 */
[----:B------:R-:W3:Y:S01]  /*95f0*/  LDC R15, c[0x0][0x148] ;  /* 0x00005200ff0f7b82 */ /* 0x000ee20000000800 */
[----:B0-----:R-:W-:-:S02]  /*9600*/  SHF.R.U64 R12, R4, R6, R3 ;  /* 0x00000006040c7219 */ /* 0x001fc40000001203 */
[----:B------:R-:W-:-:S05]  /*9610*/  SHF.R.U32.HI R3, RZ, R6, R3 ;  /* 0x00000006ff037219 */ /* 0x000fca0000011603 */
[----:B------:R-:W0:Y:S01]  /*9620*/  LDC R20, c[0x0][0x600] ;  /* 0x00018000ff147b82 */ /* 0x000e220000000800 */
[-CC-:B-1----:R-:W-:Y:S02]  /*9630*/  SHF.R.U64 R10, R12, R8.reuse, R3.reuse ;  /* 0x000000080c0a7219 */ /* 0x182fe40000001203 */
[----:B------:R-:W-:-:S05]  /*9640*/  SHF.R.U32.HI R3, RZ, R8, R3 ;  /* 0x00000008ff037219 */ /* 0x000fca0000011603 */
[----:B------:R-:W1:Y:S01]  /*9650*/  LDC R27, c[0x0][0x648] ;  /* 0x00019200ff1b7b82 */ /* 0x000e620000000800 */
[-C--:B--2---:R-:W-:Y:S02]  /*9660*/  SHF.L.U32 R4, R5, R26.reuse, RZ ;  /* 0x0000001a05047219 */ /* 0x084fe400000006ff */
[-CC-:B------:R-:W-:Y:S02]  /*9670*/  SHF.R.U64 R14, R10, R26.reuse, R3.reuse ;  /* 0x0000001a0a0e7219 */ /* 0x180fe40000001203 */
[----:B------:R-:W-:Y:S02]  /*9680*/  SHF.R.U32.HI R5, RZ, R26, R3 ;  /* 0x0000001aff057219 */ /* 0x000fe40000011603 */
[----:B------:R-:W-:Y:S01]  /*9690*/  LOP3.LUT R25, RZ, R4, RZ, 0x33, !PT ;  /* 0x00000004ff197212 */ /* 0x000fe200078e33ff */
[----:B------:R-:W2:Y:S01]  /*96a0*/  LDC R30, c[0x0][0x638] ;  /* 0x00018e00ff1e7b82 */ /* 0x000ea20000000800 */
[----:B------:R-:W-:Y:S01]  /*96b0*/  SHF.L.U32 R26, R7, R26, RZ ;  /* 0x0000001a071a7219 */ /* 0x000fe200000006ff */
[----:B------:R-:W-:-:S06]  /*96c0*/  IMAD.MOV.U32 R4, RZ, RZ, R14 ;  /* 0x000000ffff047224 */ /* 0x000fcc00078e000e */
[----:B------:R-:W0:Y:S01]  /*96d0*/  LDC R31, c[0x0][0x610] ;  /* 0x00018400ff1f7b82 */ /* 0x000e220000000800 */
        /* <DEDUP_REMOVED lines=11> */
.L_x_213:
[----:B------:R-:W-:Y:S01]  /*9790*/  ISETP.NE.AND P0, PT, R2, 0x1, PT ;  /* 0x000000010200780c */ /* 0x000fe20003f05270 */
[----:B0-----:R-:W-:Y:S01]  /*97a0*/  VIADD R7, R20, 0xffffffff ;  /* 0xffffffff14077836 */ /* 0x001fe20000000000 */
[----:B-1-3--:R-:W-:Y:S01]  /*97b0*/  SHF.R.U64 R0, R4, R27, R5 ;  /* 0x0000001b04007219 */ /* 0x00afe20000001205 */
[----:B------:R-:W-:Y:S01]  /*97c0*/  IMAD.MOV R13, RZ, RZ, -R13 ;  /* 0x000000ffff0d7224 */ /* 0x000fe200078e0a0d */
[----:B------:R-:W-:Y:S01]  /*97d0*/  LOP3.LUT R5, R10, R25, RZ, 0xc0, !PT ;  /* 0x000000190a057212 */ /* 0x000fe200078ec0ff */
[----:B------:R-:W-:Y:S01]  /*97e0*/  IMAD.MOV.U32 R4, RZ, RZ, 0x1 ;  /* 0x00000001ff047424 */ /* 0x000fe200078e00ff */
[----:B------:R-:W-:Y:S01]  /*97f0*/  LOP3.LUT R12, R12, R7, RZ, 0xc0, !PT ;  /* 0x000000070c0c7212 */ /* 0x000fe200078ec0ff */
[----:B------:R-:W-:Y:S02]  /*9800*/  IMAD.MOV R3, RZ, RZ, -R0 ;  /* 0x000000ffff037224 */ /* 0x000fe400078e0a00 */
[----:B------:R-:W-:Y:S02]  /*9810*/  IMAD R0, R26, R0, R5 ;  /* 0x000000001a007224 */ /* 0x000fe400078e0205 */
[----:B--2---:R-:W-:-:S02]  /*9820*/  IMAD R3, R3, R30, R14 ;  /* 0x0000001e03037224 */ /* 0x004fc400078e020e */
[----:B------:R-:W-:Y:S02]  /*9830*/  @P0 IMAD R21, R15, R13, R24 ;  /* 0x0000000d0f150224 */ /* 0x000fe400078e0218 */
[----:B------:R-:W-:Y:S01]  /*9840*/  IMAD R5, R3, R20, R12 ;  /* 0x0000001403057224 */ /* 0x000fe200078e020c */
[----:B------:R-:W-:Y:S01]  /*9850*/  PRMT R3, R4, 0x7610, R3 ;  /* 0x0000761004037816 */ /* 0x000fe20000000003 */
[----:B------:R-:W-:-:S05]  /*9860*/  IMAD R0, R0, R31, R21 ;  /* 0x0000001f00007224 */ /* 0x000fca00078e0215 */
[----:B------:R-:W-:Y:S02]  /*9870*/  SEL R124, R5, R0, !P0 ;  /* 0x00000000057c7207 */ /* 0x000fe40004000000 */
[----:B------:R-:W-:-:S07]  /*9880*/  SEL R0, R0, R5, !P0 ;  /* 0x0000000500007207 */ /* 0x000fce0004000000 */
.L_x_211:
[----:B------:R-:W-:Y:S01]  /*9890*/  LOP3.LUT P0, RZ, R3, 0xff, RZ, 0xc0, !PT ;  /* 0x000000ff03ff7812 */ /* 0x000fe2000780c0ff */
[----:B------:R-:W-:-:S12]  /*98a0*/  IMAD.MOV.U32 R123, RZ, RZ, R0 ;  /* 0x000000ffff7b7224 */ /* 0x000fd800078e0000 */
[----:B------:R-:W-:Y:S05]  /*98b0*/  @P0 BRA `(.L_x_214) ;  /* 0xffffff7800600947 */ /* 0x000fea000383ffff */
[----:B------:R-:W-:Y:S05]  /*98c0*/  EXIT ;  /* 0x000000000000794d */ /* 0x000fea0003800000 */
.L_x_7:
[----:B0-----:R-:W-:Y:S01]  /*98d0*/  ULDC.64 UR4, c[0x0][0x650] ;  /* 0x0001940000047ab9 */ /* 0x001fe20000000a00 */
        /* <DEDUP_REMOVED lines=25> */
.L_x_216:
[----:B------:R-:W0:Y:S01]  /*9a70*/  LDC.64 R28, c[0x0][0x640] ;  /* 0x00019000ff1c7b82 */ /* 0x000e220000000a00 */
[-CC-:B------:R-:W-:Y:S01]  /*9a80*/  SHF.R.U64 R22, R12, R6.reuse, R13.reuse ;  /* 0x000000060c167219 */ /* 0x180fe2000000120d */
[----:B------:R-:W-:Y:S01]  /*9a90*/  IMAD.MOV.U32 R30, RZ, RZ, 0x1 ;  /* 0x00000001ff1e7424 */ /* 0x000fe200078e00ff */
[----:B------:R-:W-:Y:S02]  /*9aa0*/  SHF.R.U32.HI R6, RZ, R6, R13 ;  /* 0x00000006ff067219 */ /* 0x000fe4000001160d */
        /* <DEDUP_REMOVED lines=8> */
[----:B------:R-:W-:Y:S01]  /*9b30*/  IMAD.IADD R9, R9, 0x1, R11 ;  /* 0x0000000109097824 */ /* 0x000fe200078e020b */
[----:B0-----:R-:W-:-:S04]  /*9b40*/  ISETP.NE.U32.AND P0, PT, R28, RZ, PT ;  /* 0x000000ff1c00720c */ /* 0x001fc80003f05070 */
[----:B------:R-:W-:Y:S02]  /*9b50*/  ISETP.NE.AND.EX P0, PT, R29, RZ, PT, P0 ;  /* 0x000000ff1d00720c */ /* 0x000fe40003f05300 */
[----:B------:R-:W0:Y:S01]  /*9b60*/  LDC R20, c[0x0][0x600] ;  /* 0x00018000ff147b82 */ /* 0x000e220000000800 */
[-CC-:B-1----:R-:W-:Y:S01]  /*9b70*/  SHF.R.U64 R14, R8, R10.reuse, R9.reuse ;  /* 0x0000000a080e7219 */ /* 0x182fe20000001209 */
[----:B------:R-:W-:Y:S01]  /*9b80*/  IMAD.MOV.U32 R8, RZ, RZ, -0x1 ;  /* 0xffffffffff087424 */ /* 0x000fe200078e00ff */
[----:B------:R-:W-:-:S05]  /*9b90*/  SHF.R.U32.HI R9, RZ, R10, R9 ;  /* 0x0000000aff097219 */ /* 0x000fca0000011609 */
[----:B------:R-:W1:Y:S01]  /*9ba0*/  LDC R24, c[0x0][0x648] ;  /* 0x00019200ff187b82 */ /* 0x000e620000000800 */
[-CC-:B--2---:R-:W-:Y:S02]  /*9bb0*/  SHF.R.U64 R23, R14, R12.reuse, R9.reuse ;  /* 0x0000000c0e177219 */ /* 0x184fe40000001209 */
[----:B------:R-:W-:-:S05]  /*9bc0*/  SHF.R.U32.HI R6, RZ, R12, R9 ;  /* 0x0000000cff067219 */ /* 0x000fca0000011609 */
[----:B------:R-:W2:Y:S01]  /*9bd0*/  LDC R26, c[0x0][0x638] ;  /* 0x00018e00ff1a7b82 */ /* 0x000ea20000000800 */
[-C--:B---3--:R-:W-:Y:S02]  /*9be0*/  SHF.L.U32 R8, R8, R27.reuse, RZ ;  /* 0x0000001b08087219 */ /* 0x088fe400000006ff */
[-CC-:B------:R-:W-:Y:S02]  /*9bf0*/  SHF.R.U64 R25, R23, R27.reuse, R6.reuse ;  /* 0x0000001b17197219 */ /* 0x180fe40000001206 */
[----:B------:R-:W-:Y:S02]  /*9c00*/  LOP3.LUT R32, RZ, R8, RZ, 0x33, !PT ;  /* 0x00000008ff207212 */ /* 0x000fe400078e33ff */
[----:B------:R-:W-:Y:S01]  /*9c10*/  SHF.R.U32.HI R9, RZ, R27, R6 ;  /* 0x0000001bff097219 */ /* 0x000fe20000011606 */
[----:B------:R-:W3:Y:S01]  /*9c20*/  LDC R31, c[0x0][0x610] ;  /* 0x00018400ff1f7b82 */ /* 0x000ee20000000800 */
[----:B------:R-:W-:Y:S01]  /*9c30*/  IMAD.MOV.U32 R8, RZ, RZ, R25 ;  /* 0x000000ffff087224 */ /* 0x000fe200078e0019 */
[----:B------:R-:W-:Y:S06]  /*9c40*/  @!P0 BRA `(.L_x_217) ;  /* 0x0000000000288947 */ /* 0x000fec0003800000 */
        /* <DEDUP_REMOVED lines=10> */
.L_x_217:
[----:B------:R-:W-:Y:S02]  /*9cf0*/  ISETP.NE.AND P0, PT, R2, 0x1, PT ;  /* 0x000000010200780c */ /* 0x000fe40003f05270 */
[----:B-1----:R-:W-:Y:S01]  /*9d00*/  SHF.R.U64 R6, R8, R24, R9 ;  /* 0x0000001808067219 */ /* 0x002fe20000001209 */
[----:B0-----:R-:W-:Y:S01]  /*9d10*/  VIADD R9, R20, 0xffffffff ;  /* 0xffffffff14097836 */ /* 0x001fe20000000000 */
[----:B------:R-:W-:Y:S02]  /*9d20*/  SHF.L.U32 R30, R30, R27, RZ ;  /* 0x0000001b1e1e7219 */ /* 0x000fe400000006ff */
[----:B------:R-:W-:Y:S01]  /*9d30*/  LOP3.LUT R5, R23, R32, RZ, 0xc0, !PT ;  /* 0x0000002017057212 */ /* 0x000fe200078ec0ff */
[----:B------:R-:W-:-:S04]  /*9d40*/  IMAD.MOV R8, RZ, RZ, -R6 ;  /* 0x000000ffff087224 */ /* 0x000fc800078e0a06 */
[----:B------:R-:W-:Y:S01]  /*9d50*/  IMAD R6, R30, R6, R5 ;  /* 0x000000061e067224 */ /* 0x000fe200078e0205 */
[----:B------:R-:W-:Y:S01]  /*9d60*/  LOP3.LUT R5, R14, R9, RZ, 0xc0, !PT ;  /* 0x000000090e057212 */ /* 0x000fe200078ec0ff */
[----:B------:R-:W-:Y:S02]  /*9d70*/  @P0 IMAD R3, R7, R21, R4 ;  /* 0x0000001507030224 */ /* 0x000fe400078e0204 */
[----:B--2---:R-:W-:Y:S02]  /*9d80*/  IMAD R4, R8, R26, R25 ;  /* 0x0000001a08047224 */ /* 0x004fe400078e0219 */
[----:B---3--:R-:W-:Y:S02]  /*9d90*/  IMAD R3, R6, R31, R3 ;  /* 0x0000001f06037224 */ /* 0x008fe400078e0203 */
[----:B------:R-:W-:Y:S02]  /*9da0*/  IMAD R4, R4, R20, R5 ;  /* 0x0000001404047224 */ /* 0x000fe400078e0205 */
[----:B------:R-:W-:-:S02]  /*9db0*/  IMAD.MOV.U32 R8, RZ, RZ, 0x1 ;  /* 0x00000001ff087424 */ /* 0x000fc400078e00ff */
[----:B------:R-:W-:Y:S01]  /*9dc0*/  IMAD.MOV.U32 R6, RZ, RZ, R22 ;  /* 0x000000ffff067224 */ /* 0x000fe200078e0016 */
[----:B------:R-:W-:Y:S02]  /*9dd0*/  SEL R20, R4, R3, !P0 ;  /* 0x0000000304147207 */ /* 0x000fe40004000000 */
[----:B------:R-:W-:-:S07]  /*9de0*/  SEL R13, R3, R4, !P0 ;  /* 0x00000004030d7207 */ /* 0x000fce0004000000 */
.L_x_215:
[----:B------:R-:W-:-:S08]  /*9df0*/  NOP ;  /* 0x0000000000007918 */ /* 0x000fd00000000000 */
[----:B------:R-:W0:-:S00]  /*9e00*/  USETMAXREG.DEALLOC.CTAPOOL 0x28 ;  /* 0x00000028000079c8 */ /* 0x000e0000080e0500 */
[----:B0-----:R-:W-:-:S13]  /*9e10*/  ISETP.NE.AND P0, PT, R0, RZ, PT ;  /* 0x000000ff0000720c */ /* 0x001fda0003f05270 */
[----:B------:R-:W-:Y:S05]  /*9e20*/  @P0 EXIT ;  /* 0x000000000000094d */ /* 0x000fea0003800000 */
[----:B------:R-:W-:Y:S01]  /*9e30*/  LOP3.LUT P0, RZ, R8, 0xff, RZ, 0xc0, !PT ;  /* 0x000000ff08ff7812 */ /* 0x000fe2000780c0ff */
[----:B------:R-:W-:Y:S02]  /*9e40*/  IMAD.MOV.U32 R0, RZ, RZ, 0x1 ;  /* 0x00000001ff007424 */ /* 0x000fe400078e00ff */
[----:B------:R-:W-:-:S10]  /*9e50*/  IMAD.MOV.U32 R3, RZ, RZ, RZ ;  /* 0x000000ffff037224 */ /* 0x000fd400078e00ff */
[----:B------:R-:W-:Y:S05]  /*9e60*/  @!P0 BRA `(.L_x_218) ;  /* 0x0000000c003c8947 */ /* 0x000fea0003800000 */
[----:B------:R-:W0:Y:S01]  /*9e70*/  LDC R0, c[0x0][0x28c] ;  /* 0x0000a300ff007b82 */ /* 0x000e220000000800 */
[----:B------:R-:W1:Y:S01]  /*9e80*/  S2R R9, SR_CgaCtaId ;  /* 0x0000000000097919 */ /* 0x000e620000008800 */
[----:B------:R-:W-:Y:S01]  /*9e90*/  ULDC UR5, c[0x0][0x600] ;  /* 0x0001800000057ab9 */ /* 0x000fe20000000800 */
[----:B------:R-:W-:Y:S01]  /*9ea0*/  ULDC UR4, c[0x0][0xc] ;  /* 0x0000030000047ab9 */ /* 0x000fe20000000800 */
[----:B------:R-:W-:Y:S01]  /*9eb0*/  UIADD3 UR16, UR5, -0x1, URZ ;  /* 0xffffffff05107890 */ /* 0x000fe2000fffe03f */
[----:B------:R-:W-:Y:S01]  /*9ec0*/  BSSY B0, `(.L_x_218) ;  /* 0x00000c9000007945 */ /* 0x000fe20003800000 */
[----:B------:R-:W-:Y:S01]  /*9ed0*/  ULDC UR6, c[0x0][0x658] ;  /* 0x0001960000067ab9 */ /* 0x000fe20000000800 */
[----:B------:R-:W-:Y:S01]  /*9ee0*/  ULDC UR5, c[0x0][0x10] ;  /* 0x0000040000057ab9 */ /* 0x000fe20000000800 */
[----:B------:R-:W-:Y:S01]  /*9ef0*/  UMOV UR7, 0xffffffff ;  /* 0xffffffff00077882 */ /* 0x000fe20000000000 */
[----:B------:R-:W-:Y:S01]  /*9f00*/  UMOV UR8, 0x1 ;  /* 0x0000000100087882 */ /* 0x000fe20000000000 */
[----:B------:R-:W-:Y:S01]  /*9f10*/  UIMAD.WIDE.U32 UR4, UR4, UR5, URZ ;  /* 0x00000005040472a5 */ /* 0x000fe2000f8e003f */
[----:B------:R-:W-:Y:S01]  /*9f20*/  IMAD.MOV.U32 R11, RZ, RZ, 0x1 ;  /* 0x00000001ff0b7424 */ /* 0x000fe200078e00ff */
[----:B------:R-:W-:Y:S01]  /*9f30*/  USHF.L.U32 UR7, UR7, UR6, URZ ;  /* 0x0000000607077299 */ /* 0x000fe2000800063f */
[----:B------:R-:W-:Y:S01]  /*9f40*/  LOP3.LUT R8, R19, 0x2, RZ, 0xfc, !PT ;  /* 0x0000000213087812 */ /* 0x000fe200078efcff */
[----:B------:R-:W-:-:S02]  /*9f50*/  USHF.L.U32 UR18, UR8, UR6, URZ ;  /* 0x0000000608127299 */ /* 0x000fc4000800063f */
[----:B------:R-:W-:Y:S01]  /*9f60*/  ULOP3.LUT UR17, URZ, UR7, URZ, 0x33, !UPT ;  /* 0x000000073f117292 */ /* 0x000fe2000f8e333f */
[----:B------:R-:W-:Y:S01]  /*9f70*/  ULDC UR6, c[0x0][0x14] ;  /* 0x0000050000067ab9 */ /* 0x000fe20000000800 */
[----:B------:R-:W-:Y:S01]  /*9f80*/  ULDC.64 UR22, c[0x0][0x198] ;  /* 0x0000660000167ab9 */ /* 0x000fe20000000a00 */
[----:B------:R-:W-:Y:S02]  /*9f90*/  UIMAD.WIDE.U32 UR20, UR4, UR6, URZ ;  /* 0x00000006041472a5 */ /* 0x000fe4000f8e003f */
[----:B------:R-:W-:Y:S01]  /*9fa0*/  UIMAD UR13, UR5, UR6, URZ ;  /* 0x00000006050d72a4 */ /* 0x000fe2000f8e023f */
[----:B0-----:R-:W-:-:S03]  /*9fb0*/  VIADD R0, R0, 0x1f ;  /* 0x0000001f00007836 */ /* 0x001fc60000000000 */
[----:B------:R-:W-:Y:S02]  /*9fc0*/  UIADD3 UR13, UR21, UR13, URZ ;  /* 0x0000000d150d7290 */ /* 0x000fe4000fffe03f */
[----:B------:R-:W-:-:S04]  /*9fd0*/  SHF.R.S32.HI R3, RZ, 0x1f, R0 ;  /* 0x0000001fff037819 */ /* 0x000fc80000011400 */
[----:B------:R-:W-:Y:S01]  /*9fe0*/  LEA.HI R3, R3, R0, RZ, 0x5 ;  /* 0x0000000003037211 */ /* 0x000fe200078f28ff */
[----:B------:R-:W-:Y:S01]  /*9ff0*/  IMAD.MOV.U32 R0, RZ, RZ, 0x1 ;  /* 0x00000001ff007424 */ /* 0x000fe200078e00ff */
[----:B-1----:R-:W-:Y:S02]  /*a000*/  LOP3.LUT R9, R9, 0x1, RZ, 0xc0, !PT ;  /* 0x0000000109097812 */ /* 0x002fe400078ec0ff */
[----:B------:R-:W-:Y:S01]  /*a010*/  SHF.R.S32.HI R10, RZ, 0x5, R3 ;  /* 0x00000005ff0a7819 */ /* 0x000fe20000011403 */
[----:B------:R-:W-:-:S04]  /*a020*/  IMAD.MOV.U32 R3, RZ, RZ, RZ ;  /* 0x000000ffff037224 */ /* 0x000fc800078e00ff */
[----:B------:R-:W-:-:S07]  /*a030*/  VIADD R12, R10, 0x1 ;  /* 0x000000010a0c7836 */ /* 0x000fce0000000000 */
.L_x_229:
[----:B------:R-:W-:-:S03]  /*a040*/  UMOV UR4, 0xffffffff ;  /* 0xffffffff00047882 */ /* 0x000fc60000000000 */
[----:B------:R-:W-:Y:S05]  /*a050*/  BRA.DIV UR4, `(.L_x_219) ;  /* 0x0000000e04f47947 */ /* 0x000fea000b800000 */
[----:B------:R-:W-:-:S13]  /*a060*/  ELECT P6, URZ, PT ;  /* 0x00000000003f782f */ /* 0x000fda00038c0000 */
.L_x_242:
[----:B------:R-:W0:Y:S01]  /*a070*/  LDC R4, c[0x0][0x28c] ;  /* 0x0000a300ff047b82 */ /* 0x000e220000000800 */
[----:B------:R-:W-:Y:S01]  /*a080*/  BSSY B1, `(.L_x_220) ;  /* 0x000003a000017945 */ /* 0x000fe20003800000 */
[----:B0-----:R-:W-:-:S13]  /*a090*/  ISETP.LT.OR P6, PT, R4, 0x1, !P6 ;  /* 0x000000010400780c */ /* 0x001fda00077c1670 */
[----:B------:R-:W-:Y:S05]  /*a0a0*/  @P6 BRA `(.L_x_221) ;  /* 0x0000000000dc6947 */ /* 0x000fea0003800000 */
[----:B------:R-:W-:Y:S02]  /*a0b0*/  IMAD R20, R20, 0x2, R9 ;  /* 0x0000000214147824 */ /* 0x000fe400078e0209 */
[----:B------:R-:W-:Y:S02]  /*a0c0*/  IMAD.SHL.U32 R21, R13, 0x200, RZ ;  /* 0x000002000d157824 */ /* 0x000fe400078e00ff */
[----:B------:R-:W-:Y:S02]  /*a0d0*/  IMAD.MOV.U32 R22, RZ, RZ, RZ ;  /* 0x000000ffff167224 */ /* 0x000fe400078e00ff */
[----:B------:R-:W-:Y:S02]  /*a0e0*/  IMAD.MOV.U32 R4, RZ, RZ, R12 ;  /* 0x000000ffff047224 */ /* 0x000fe400078e000c */
[----:B------:R-:W-:Y:S02]  /*a0f0*/  IMAD.MOV.U32 R5, RZ, RZ, R0 ;  /* 0x000000ffff057224 */ /* 0x000fe400078e0000 */
[----:B------:R-:W-:-:S02]  /*a100*/  IMAD.MOV.U32 R14, RZ, RZ, R3 ;  /* 0x000000ffff0e7224 */ /* 0x000fc400078e0003 */
[----:B------:R-:W-:-:S07]  /*a110*/  IMAD R15, R20, 0x18, RZ ;  /* 0x00000018140f7824 */ /* 0x000fce00078e02ff */
.L_x_224:
[----:B------:R-:W0:Y:S01]  /*a120*/  S2R R20, SR_CgaCtaId ;  /* 0x0000000000147919 */ /* 0x000e220000008800 */
[----:B------:R-:W-:Y:S02]  /*a130*/  MOV R7, 0x400 ;  /* 0x0000040000077802 */ /* 0x000fe40000000f00 */
[----:B------:R-:W-:-:S13]  /*a140*/  LOP3.LUT P1, RZ, R18, 0x7f, RZ, 0xc0, !PT ;  /* 0x0000007f12ff7812 */ /* 0x000fda000782c0ff */
[----:B------:R-:W1:Y:S01]  /*a150*/  @!P1 LDC R13, c[0x0][0x500] ;  /* 0x00014000ff0d9b82 */ /* 0x000e620000000800 */
[----:B0-----:R-:W-:Y:S02]  /*a160*/  LEA R23, R20, R7, 0x18 ;  /* 0x0000000714177211 */ /* 0x001fe400078ec0ff */
[----:B------:R-:W-:-:S03]  /*a170*/  SHF.L.U32 R7, R5, 0x1f, RZ ;  /* 0x0000001f05077819 */ /* 0x000fc600000006ff */
[----:B------:R-:W-:-:S04]  /*a180*/  IMAD R20, R14, 0x8, R23 ;  /* 0x000000080e147824 */ /* 0x000fc800078e0217 */
[----:B------:R-:W0:Y:S02]  /*a190*/  SYNCS.PHASECHK.TRANS64.TRYWAIT P0, [R20+URZ+0x30], R7 ;  /* 0x00003007140075a7 */ /* 0x000e24000800017f */
[----:B01----:R-:W-:Y:S05]  /*a1a0*/  @!P0 BRA `(.L_x_222) ;  /* 0x0000000c00c08947 */ /* 0x003fea0003800000 */
.L_x_243:
[----:B0-----:R-:W-:Y:S01]  /*a1b0*/  PRMT R7, R8, 0x9910, RZ ;  /* 0x0000991008077816 */ /* 0x001fe200000000ff */
[----:B------:R0:W-:Y:S03]  /*a1c0*/  @!P1 SYNCS.ARRIVE.TRANS64 RZ, [R20+URZ], R13 ;  /* 0x0000000d14ff99a7 */ /* 0x0001e6000800003f */
[----:B------:R-:W-:-:S13]  /*a1d0*/  ISETP.NE.AND P0, PT, R7, 0x2, PT ;  /* 0x000000020700780c */ /* 0x000fda0003f05270 */
[----:B0-----:R-:W-:Y:S05]  /*a1e0*/  @P0 BRA `(.L_x_223) ;  /* 0x0000000000040947 */ /* 0x001fea0003800000 */
[----:B------:R-:W-:Y:S01]  /*a1f0*/  BPT.TRAP 0x1 ;  /* 0x000000040000795c */ /* 0x000fe20000300000 */
.L_x_223:
[----:B------:R-:W-:Y:S01]  /*a200*/  IMAD R7, R14, 0x2, R9 ;  /* 0x000000020e077824 */ /* 0x000fe200078e0209 */
[----:B------:R-:W-:Y:S01]  /*a210*/  R2UR UR9, R20 ;  /* 0x00000000140972ca */ /* 0x000fe200000e0000 */
[--C-:B------:R-:W-:Y:S01]  /*a220*/  IMAD R13, R14, 0x8000, R23.reuse ;  /* 0x000080000e0d7824 */ /* 0x100fe200078e0217 */
[----:B------:R-:W-:Y:S01]  /*a230*/  UIADD3 UR4, UP0, UR22, 0xf0, URZ ;  /* 0x000000f016047890 */ /* 0x000fe2000ff1e03f */
[----:B------:R-:W-:Y:S01]  /*a240*/  IMAD R7, R7, 0x300, RZ ;  /* 0x0000030007077824 */ /* 0x000fe200078e02ff */
[----:B------:R-:W-:Y:S01]  /*a250*/  R2UR UR11, R21 ;  /* 0x00000000150b72ca */ /* 0x000fe200000e0000 */
[----:B------:R-:W-:Y:S01]  /*a260*/  VIADD R4, R4, 0xffffffff ;  /* 0xffffffff04047836 */ /* 0x000fe20000000000 */
[----:B------:R-:W-:Y:S01]  /*a270*/  R2UR UR5, R13 ;  /* 0x000000000d0572ca */ /* 0x000fe200000e0000 */
[----:B------:R-:W-:Y:S01]  /*a280*/  IMAD R7, R7, 0x2, R23 ;  /* 0x0000000207077824 */ /* 0x000fe200078e0217 */
[----:B------:R-:W-:Y:S01]  /*a290*/  R2UR UR10, R22 ;  /* 0x00000000160a72ca */ /* 0x000fe200000e0000 */
[----:B------:R-:W-:Y:S01]  /*a2a0*/  UIADD3 UR24, UP1, UR22, 0x1f0, URZ ;  /* 0x000001f016187890 */ /* 0x000fe2000ff3e03f */
[----:B------:R-:W-:Y:S01]  /*a2b0*/  R2UR UR12, R6 ;  /* 0x00000000060c72ca */ /* 0x000fe200000e0000 */
[----:B------:R-:W-:Y:S01]  /*a2c0*/  VIADD R14, R14, 0x1 ;  /* 0x000000010e0e7836 */ /* 0x000fe20000000000 */
[----:B------:R-:W-:Y:S01]  /*a2d0*/  R2UR UR8, R7 ;  /* 0x00000000070872ca */ /* 0x000fe200000e0000 */
[----:B------:R-:W-:Y:S01]  /*a2e0*/  UIADD3.X UR25, URZ, UR23, URZ, UP1, !UPT ;  /* 0x000000173f197290 */ /* 0x000fe20008ffe43f */
[----:B------:R-:W-:Y:S01]  /*a2f0*/  R2UR UR19, R15 ;  /* 0x000000000f1372ca */ /* 0x000fe200000e0000 */
[----:B------:R-:W-:Y:S01]  /*a300*/  UMOV UR6, 0x0 ;  /* 0x0000000000067882 */ /* 0x000fe20000000000 */
[----:B------:R-:W-:Y:S01]  /*a310*/  ISETP.GT.AND P1, PT, R4, 0x1, PT ;  /* 0x000000010400780c */ /* 0x000fe20003f24270 */
[----:B------:R-:W-:Y:S01]  /*a320*/  UMOV UR7, 0x10000000 ;  /* 0x1000000000077882 */ /* 0x000fe20000000000 */
[----:B------:R-:W-:Y:S01]  /*a330*/  ISETP.NE.AND P0, PT, R14, 0x6, PT ;  /* 0x000000060e00780c */ /* 0x000fe20003f05270 */
[----:B------:R-:W-:Y:S01]  /*a340*/  UIADD3 UR14, UR5, 0x180, URZ ;  /* 0x00000180050e7890 */ /* 0x000fe2000fffe03f */
[----:B------:R-:W-:Y:S01]  /*a350*/  VIADD R22, R22, 0x20 ;  /* 0x0000002016167836 */ /* 0x000fe20000000000 */
[----:B------:R-:W-:Y:S01]  /*a360*/  UIADD3.X UR5, URZ, UR23, URZ, UP0, !UPT ;  /* 0x000000173f057290 */ /* 0x000fe200087fe43f */
[----:B------:R-:W-:Y:S01]  /*a370*/  SEL R20, RZ, 0x1, P0 ;  /* 0x00000001ff147807 */ /* 0x000fe20000000000 */
[----:B------:R-:W-:Y:S01]  /*a380*/  UMOV UR26, 0x30000 ;  /* 0x00030000001a7882 */ /* 0x000fe20000000000 */
[----:B------:R-:W-:Y:S01]  /*a390*/  SEL R14, R14, RZ, P0 ;  /* 0x000000ff0e0e7207 */ /* 0x000fe20000000000 */
[----:B------:R-:W-:Y:S01]  /*a3a0*/  UIADD3 UR15, UR8, 0x30180, URZ ;  /* 0x00030180080f7890 */ /* 0x000fe2000fffe03f */
[----:B------:R-:W-:-:S02]  /*a3b0*/  LOP3.LUT R5, R5, R20, RZ, 0x3c, !PT ;  /* 0x0000001405057212 */ /* 0x000fc400078e3cff */
[----:B------:R-:W-:Y:S02]  /*a3c0*/  UMOV UR8, UR14 ;  /* 0x0000000e00087c82 */ /* 0x000fe40008000000 */
[----:B------:R0:W-:Y:S02]  /*a3d0*/  UTMALDG.3D [UR8], [UR4], desc[UR6] ;  /* 0x00000608040075b4 */ /* 0x0001e40008011000 */
[----:B0-----:R-:W-:Y:S01]  /*a3e0*/  UMOV UR8, UR15 ;  /* 0x0000000f00087c82 */ /* 0x001fe20008000000 */
[----:B------:R-:W-:Y:S02]  /*a3f0*/  UMOV UR11, UR19 ;  /* 0x00000013000b7c82 */ /* 0x000fe40008000000 */
[----:B------:R0:W-:Y:S02]  /*a400*/  UTMALDG.3D.MULTICAST [UR8], [UR24], UR26, desc[UR6] ;  /* 0x00000608180073b4 */ /* 0x0001e4000801181a */
[----:B0-----:R-:W-:Y:S05]  /*a410*/  @P1 BRA `(.L_x_224) ;  /* 0xfffffffc00401947 */ /* 0x001fea000383ffff */
.L_x_221:
[----:B------:R-:W-:Y:S05]  /*a420*/  BSYNC B1 ;  /* 0x0000000000017941 */ /* 0x000fea0003800000 */
.L_x_220:
[----:B------:R-:W-:Y:S01]  /*a430*/  LOP3.LUT P1, RZ, R11, 0xff, RZ, 0xc0, !PT ;  /* 0x000000ff0bff7812 */ /* 0x000fe2000782c0ff */
[C---:B------:R-:W-:Y:S01]  /*a440*/  IMAD.IADD R6, R10.reuse, 0x1, R3 ;  /* 0x000000010a067824 */ /* 0x040fe200078e0203 */
[----:B------:R-:W-:Y:S01]  /*a450*/  ULDC.64 UR4, c[0x0][0x650] ;  /* 0x0001940000047ab9 */ /* 0x000fe20000000a00 */
[----:B------:R-:W-:Y:S01]  /*a460*/  ISETP.GE.U32.AND P2, PT, R10, 0x6, PT ;  /* 0x000000060a00780c */ /* 0x000fe20003f46070 */
[----:B------:R-:W-:Y:S01]  /*a470*/  BSSY B1, `(.L_x_225) ;  /* 0x000006b000017945 */ /* 0x000fe20003800000 */
[----:B------:R-:W-:Y:S01]  /*a480*/  IMAD.MOV.U32 R13, RZ, RZ, -0x1 ;  /* 0xffffffffff0d7424 */ /* 0x000fe200078e00ff */
[----:B------:R-:W-:Y:S01]  /*a490*/  ISETP.GT.U32.AND P0, PT, R6, 0x5, PT ;  /* 0x000000050600780c */ /* 0x000fe20003f04070 */
[----:B------:R-:W-:Y:S01]  /*a4a0*/  IMAD.MOV.U32 R20, RZ, RZ, -0x1 ;  /* 0xffffffffff147424 */ /* 0x000fe200078e00ff */
[----:B------:R-:W-:Y:S02]  /*a4b0*/  PRMT R11, RZ, 0x7610, R11 ;  /* 0x00007610ff0b7816 */ /* 0x000fe4000000000b */
[----:B------:R-:W-:-:S03]  /*a4c0*/  ISETP.LT.U32.AND P0, PT, R10, 0x6, P0 ;  /* 0x000000060a00780c */ /* 0x000fc60000701070 */
[----:B------:R-:W0:Y:S01]  /*a4d0*/  @P1 S2R R5, SR_CgaCtaId ;  /* 0x0000000000051919 */ /* 0x000e220000008800 */
[----:B------:R-:W-:-:S04]  /*a4e0*/  @P1 MOV R4, 0x400 ;  /* 0x0000040000041802 */ /* 0x000fc80000000f00 */
[----:B0-----:R-:W-:Y:S01]  /*a4f0*/  @P1 LEA R3, R5, R4, 0x18 ;  /* 0x0000000405031211 */ /* 0x001fe200078ec0ff */
[----:B------:R-:W-:-:S03]  /*a500*/  IMAD.WIDE.U32 R4, R6, -0x55555555, RZ ;  /* 0xaaaaaaab06047825 */ /* 0x000fc600078e00ff */
[----:B------:R0:W-:Y:S01]  /*a510*/  @P1 SYNCS.ARRIVE.TRANS64.A1T0 RZ, [R3+URZ+0x78], RZ ;  /* 0x000078ff03ff19a7 */ /* 0x0001e2000810003f */
[----:B------:R-:W-:Y:S02]  /*a520*/  IADD3 R16, P1, R16, UR20, RZ ;  /* 0x0000001410107c10 */ /* 0x000fe4000ff3e0ff */
[----:B------:R-:W-:Y:S02]  /*a530*/  SHF.R.U32.HI R5, RZ, 0x2, R5 ;  /* 0x00000002ff057819 */ /* 0x000fe40000011605 */
[----:B------:R-:W-:Y:S02]  /*a540*/  IADD3.X R17, R17, UR13, RZ, P1, !PT ;  /* 0x0000000d11117c10 */ /* 0x000fe40008ffe4ff */
[----:B------:R-:W-:Y:S02]  /*a550*/  PRMT R4, RZ, 0x7610, R4 ;  /* 0x00007610ff047816 */ /* 0x000fe40000000004 */
[----:B0-----:R-:W-:Y:S02]  /*a560*/  SEL R3, RZ, 0x1, !P0 ;  /* 0x00000001ff037807 */ /* 0x001fe40004000000 */
[----:B------:R-:W-:-:S02]  /*a570*/  ISETP.GE.U32.AND P0, PT, R16, UR4, PT ;  /* 0x0000000410007c0c */ /* 0x000fc4000bf06070 */
[----:B------:R-:W-:Y:S01]  /*a580*/  LOP3.LUT R0, R0, R3, RZ, 0x3c, !PT ;  /* 0x0000000300007212 */ /* 0x000fe200078e3cff */
[----:B------:R-:W-:Y:S01]  /*a590*/  IMAD R3, R5, -0x6, R6 ;  /* 0xfffffffa05037824 */ /* 0x000fe200078e0206 */
[----:B------:R-:W-:Y:S01]  /*a5a0*/  ISETP.GE.U32.AND.EX P0, PT, R17, UR5, PT, P0 ;  /* 0x0000000511007c0c */ /* 0x000fe2000bf06100 */
[----:B------:R-:W-:Y:S01]  /*a5b0*/  IMAD.MOV.U32 R6, RZ, RZ, -0x1 ;  /* 0xffffffffff067424 */ /* 0x000fe200078e00ff */
[----:B------:R-:W-:-:S11]  /*a5c0*/  @P2 LOP3.LUT R0, R0, 0x1, R5, 0x78, !PT ;  /* 0x0000000100002812 */ /* 0x000fd600078e7805 */
[----:B------:R-:W-:Y:S05]  /*a5d0*/  @P0 BRA `(.L_x_226) ;  /* 0x0000000400500947 */ /* 0x000fea0003800000 */
[----:B------:R-:W0:Y:S01]  /*a5e0*/  S2R R15, SR_CTAID.X ;  /* 0x00000000000f7919 */ /* 0x000e220000002500 */
[----:B------:R-:W-:Y:S01]  /*a5f0*/  ULDC.64 UR4, c[0x0][0x628] ;  /* 0x00018a0000047ab9 */ /* 0x000fe20000000a00 */
[----:B------:R-:W1:Y:S01]  /*a600*/  LDC R20, c[0x0][0x144] ;  /* 0x00005100ff147b82 */ /* 0x000e620000000800 */
[----:B------:R-:W-:Y:S01]  /*a610*/  ISETP.NE.U32.AND P0, PT, RZ, UR4, PT ;  /* 0x00000004ff007c0c */ /* 0x000fe2000bf05070 */
[----:B------:R-:W2:Y:S01]  /*a620*/  S2R R13, SR_CTAID.Y ;  /* 0x00000000000d7919 */ /* 0x000ea20000002600 */
[----:B------:R-:W-:Y:S01]  /*a630*/  ULDC UR7, c[0x0][0x630] ;  /* 0x00018c0000077ab9 */ /* 0x000fe20000000800 */
[----:B------:R-:W-:Y:S01]  /*a640*/  ULDC UR8, c[0x0][0x150] ;  /* 0x0000540000087ab9 */ /* 0x000fe20000000800 */
[----:B------:R-:W-:Y:S01]  /*a650*/  ISETP.NE.AND.EX P0, PT, RZ, UR5, PT, P0 ;  /* 0x00000005ff007c0c */ /* 0x000fe2000bf05300 */
[----:B------:R-:W-:Y:S02]  /*a660*/  IMAD.MOV.U32 R4, RZ, RZ, R16 ;  /* 0x000000ffff047224 */ /* 0x000fe400078e0010 */
[----:B------:R-:W-:Y:S01]  /*a670*/  IMAD.MOV.U32 R5, RZ, RZ, R17 ;  /* 0x000000ffff057224 */ /* 0x000fe200078e0011 */
[----:B0-----:R-:W-:-:S09]  /*a680*/  I2FP.F32.U32 R22, R15 ;  /* 0x0000000f00167245 */ /* 0x001fd20000201000 */
[----:B------:R-:W-:Y:S05]  /*a690*/  @!P0 BRA `(.L_x_227) ;  /* 0x0000000000288947 */ /* 0x000fea0003800000 */
[----:B------:R-:W-:Y:S02]  /*a6a0*/  ULDC UR6, c[0x0][0x634] ;  /* 0x00018d0000067ab9 */ /* 0x000fe40000000800 */
[----:B------:R-:W-:-:S05]  /*a6b0*/  IADD3 R5, P0, R16, UR6, RZ ;  /* 0x0000000610057c10 */ /* 0x000fca000ff1e0ff */
[----:B------:R-:W-:-:S04]  /*a6c0*/  IMAD.X R21, RZ, RZ, R17, P0 ;  /* 0x000000ffff157224 */ /* 0x000fc800000e0611 */
[----:B------:R-:W-:-:S04]  /*a6d0*/  IMAD.WIDE.U32 R6, R21, UR4, RZ ;  /* 0x0000000415067c25 */ /* 0x000fc8000f8e00ff */
[----:B------:R-:W-:-:S04]  /*a6e0*/  IMAD.WIDE.U32 R6, P0, R5, UR5, R6 ;  /* 0x0000000505067c25 */ /* 0x000fc8000f800006 */
[----:B------:R-:W-:-:S04]  /*a6f0*/  IMAD.WIDE.U32 R4, R5, UR4, RZ ;  /* 0x0000000405047c25 */ /* 0x000fc8000f8e00ff */
[----:B------:R-:W-:Y:S01]  /*a700*/  IMAD.MOV.U32 R4, RZ, RZ, R7 ;  /* 0x000000ffff047224 */ /* 0x000fe200078e0007 */
[----:B------:R-:W-:Y:S01]  /*a710*/  IADD3 RZ, P1, R5, R6, RZ ;  /* 0x0000000605ff7210 */ /* 0x000fe20007f3e0ff */
[----:B------:R-:W-:-:S04]  /*a720*/  IMAD.X R5, RZ, RZ, RZ, P0 ;  /* 0x000000ffff057224 */ /* 0x000fc800000e06ff */
[----:B------:R-:W-:-:S08]  /*a730*/  IMAD.WIDE.U32.X R4, R21, UR5, R4, P1 ;  /* 0x0000000515047c25 */ /* 0x000fd000088e0404 */
.L_x_227:
[----:B------:R-:W-:Y:S01]  /*a740*/  FMUL R22, R22, UR8 ;  /* 0x0000000816167c20 */ /* 0x000fe20008400000 */
[--C-:B------:R-:W-:Y:S01]  /*a750*/  SHF.R.U64 R14, R4, UR7, R5.reuse ;  /* 0x00000007040e7c19 */ /* 0x100fe20008001205 */
[----:B------:R-:W-:Y:S01]  /*a760*/  ULDC.64 UR4, c[0x0][0x620] ;  /* 0x0001880000047ab9 */ /* 0x000fe20000000a00 */
[----:B------:R-:W-:Y:S01]  /*a770*/  SHF.R.U32.HI R4, RZ, UR7, R5 ;  /* 0x00000007ff047c19 */ /* 0x000fe20008011605 */
[----:B------:R-:W-:Y:S01]  /*a780*/  ULDC.64 UR6, c[0x0][0x640] ;  /* 0x0001900000067ab9 */ /* 0x000fe20000000a00 */
[----:B------:R-:W-:Y:S01]  /*a790*/  IADD3 R5, P0, RZ, -R14, RZ ;  /* 0x8000000eff057210 */ /* 0x000fe20007f1e0ff */
[----:B------:R-:W0:Y:S04]  /*a7a0*/  F2I.U32.TRUNC.NTZ R22, R22 ;  /* 0x0000001600167305 */ /* 0x000e28000020f000 */
[----:B------:R-:W-:Y:S01]  /*a7b0*/  IMAD.X R4, RZ, RZ, ~R4, P0 ;  /* 0x000000ffff047224 */ /* 0x000fe200000e0e04 */
[----:B------:R-:W-:-:S03]  /*a7c0*/  ISETP.NE.U32.AND P0, PT, RZ, UR6, PT ;  /* 0x00000006ff007c0c */ /* 0x000fc6000bf05070 */
[----:B------:R-:W-:Y:S01]  /*a7d0*/  IMAD R4, R4, UR4, RZ ;  /* 0x0000000404047c24 */ /* 0x000fe2000f8e02ff */
[----:B------:R-:W-:-:S03]  /*a7e0*/  ISETP.NE.AND.EX P0, PT, RZ, UR7, PT, P0 ;  /* 0x00000007ff007c0c */ /* 0x000fc6000bf05300 */
[C---:B------:R-:W-:Y:S01]  /*a7f0*/  IMAD R7, R5.reuse, UR5, R4 ;  /* 0x0000000505077c24 */ /* 0x040fe2000f8e0204 */
[----:B------:R-:W-:Y:S01]  /*a800*/  ULDC UR5, c[0x0][0x154] ;  /* 0x0000550000057ab9 */ /* 0x000fe20000000800 */
[----:B------:R-:W-:Y:S01]  /*a810*/  IMAD.WIDE.U32 R4, R5, UR4, R16 ;  /* 0x0000000405047c25 */ /* 0x000fe2000f8e0010 */
[----:B------:R-:W-:-:S03]  /*a820*/  ULDC UR4, c[0x0][0x618] ;  /* 0x0001860000047ab9 */ /* 0x000fc60000000800 */
[----:B0-----:R-:W-:Y:S02]  /*a830*/  IMAD.MOV R6, RZ, RZ, -R22 ;  /* 0x000000ffff067224 */ /* 0x001fe400078e0a16 */
[----:B------:R-:W-:Y:S02]  /*a840*/  IMAD.IADD R5, R5, 0x1, R7 ;  /* 0x0000000105057824 */ /* 0x000fe400078e0207 */
[----:B-1----:R-:W-:Y:S01]  /*a850*/  IMAD R15, R20, R6, R15 ;  /* 0x00000006140f7224 */ /* 0x002fe200078e020f */
[----:B--2---:R-:W-:Y:S01]  /*a860*/  I2FP.F32.U32 R6, R13 ;  /* 0x0000000d00067245 */ /* 0x004fe20000201000 */
[----:B------:R-:W0:Y:S01]  /*a870*/  LDC R20, c[0x0][0x148] ;  /* 0x00005200ff147b82 */ /* 0x000e220000000800 */
[--C-:B------:R-:W-:Y:S02]  /*a880*/  SHF.R.U64 R21, R4, UR4, R5.reuse ;  /* 0x0000000404157c19 */ /* 0x100fe40008001205 */
[----:B------:R-:W-:Y:S01]  /*a890*/  SHF.R.U32.HI R4, RZ, UR4, R5 ;  /* 0x00000004ff047c19 */ /* 0x000fe20008011605 */
[----:B------:R-:W-:Y:S01]  /*a8a0*/  FMUL R6, R6, UR5 ;  /* 0x0000000506067c20 */ /* 0x000fe20008400000 */
[----:B------:R-:W-:-:S02]  /*a8b0*/  ULDC UR4, c[0x0][0x608] ;  /* 0x0001820000047ab9 */ /* 0x000fc40000000800 */
[--C-:B------:R-:W-:Y:S01]  /*a8c0*/  SHF.R.U64 R23, R21, UR4, R4.reuse ;  /* 0x0000000415177c19 */ /* 0x100fe20008001204 */
[----:B------:R1:W2:Y:S01]  /*a8d0*/  F2I.U32.TRUNC.NTZ R24, R6 ;  /* 0x0000000600187305 */ /* 0x0002a2000020f000 */
[----:B------:R-:W-:Y:S01]  /*a8e0*/  SHF.R.U32.HI R4, RZ, UR4, R4 ;  /* 0x00000004ff047c19 */ /* 0x000fe20008011604 */
[----:B------:R-:W-:-:S03]  /*a8f0*/  ULDC UR4, c[0x0][0x658] ;  /* 0x0001960000047ab9 */ /* 0x000fc60000000800 */
[--C-:B------:R-:W-:Y:S02]  /*a900*/  SHF.R.U64 R22, R23, UR4, R4.reuse ;  /* 0x0000000417167c19 */ /* 0x100fe40008001204 */
[----:B------:R-:W-:-:S03]  /*a910*/  SHF.R.U32.HI R25, RZ, UR4, R4 ;  /* 0x00000004ff197c19 */ /* 0x000fc60008011604 */
[----:B------:R-:W-:Y:S02]  /*a920*/  IMAD.MOV.U32 R4, RZ, RZ, R22 ;  /* 0x000000ffff047224 */ /* 0x000fe400078e0016 */
[----:B------:R-:W-:Y:S01]  /*a930*/  IMAD.MOV.U32 R5, RZ, RZ, R25 ;  /* 0x000000ffff057224 */ /* 0x000fe200078e0019 */
[----:B-1----:R-:W-:Y:S06]  /*a940*/  @!P0 BRA `(.L_x_228) ;  /* 0x0000000000288947 */ /* 0x002fec0003800000 */
        /* <DEDUP_REMOVED lines=10> */
.L_x_228:
[----:B------:R-:W-:Y:S01]  /*a9f0*/  ISETP.NE.AND P0, PT, R2, 0x1, PT ;  /* 0x000000010200780c */ /* 0x000fe20003f05270 */
[----:B------:R-:W-:Y:S01]  /*aa00*/  ULDC UR4, c[0x0][0x648] ;  /* 0x0001920000047ab9 */ /* 0x000fe20000000800 */
[----:B------:R-:W-:Y:S01]  /*aa10*/  LOP3.LUT R23, R23, UR17, RZ, 0xc0, !PT ;  /* 0x0000001117177c12 */ /* 0x000fe2000f8ec0ff */
[----:B--2---:R-:W-:Y:S01]  /*aa20*/  IMAD.MOV R24, RZ, RZ, -R24 ;  /* 0x000000ffff187224 */ /* 0x004fe200078e0a18 */
[----:B------:R-:W-:Y:S01]  /*aa30*/  SHF.R.U64 R4, R4, UR4, R5 ;  /* 0x0000000404047c19 */ /* 0x000fe20008001205 */
[----:B------:R-:W-:Y:S01]  /*aa40*/  ULDC UR4, c[0x0][0x638] ;  /* 0x00018e0000047ab9 */ /* 0x000fe20000000800 */
[----:B------:R-:W-:Y:S01]  /*aa50*/  LOP3.LUT R21, R21, UR16, RZ, 0xc0, !PT ;  /* 0x0000001015157c12 */ /* 0x000fe2000f8ec0ff */
[----:B------:R-:W-:Y:S01]  /*aa60*/  ULDC UR5, c[0x0][0x610] ;  /* 0x0001840000057ab9 */ /* 0x000fe20000000800 */
[----:B------:R-:W-:Y:S02]  /*aa70*/  IMAD.MOV.U32 R6, RZ, RZ, R14 ;  /* 0x000000ffff067224 */ /* 0x000fe400078e000e */
[----:B------:R-:W-:-:S02]  /*aa80*/  IMAD.MOV R5, RZ, RZ, -R4 ;  /* 0x000000ffff057224 */ /* 0x000fc400078e0a04 */
[----:B------:R-:W-:Y:S02]  /*aa90*/  IMAD R4, R4, UR18, R23 ;  /* 0x0000001204047c24 */ /* 0x000fe4000f8e0217 */
[----:B0-----:R-:W-:Y:S02]  /*aaa0*/  @P0 IMAD R15, R20, R24, R13 ;  /* 0x00000018140f0224 */ /* 0x001fe400078e020d */
[----:B------:R-:W-:Y:S01]  /*aab0*/  IMAD R22, R5, UR4, R22 ;  /* 0x0000000405167c24 */ /* 0x000fe2000f8e0216 */
[----:B------:R-:W-:Y:S01]  /*aac0*/  ULDC UR4, c[0x0][0x600] ;  /* 0x0001800000047ab9 */ /* 0x000fe20000000800 */
[----:B------:R-:W-:Y:S02]  /*aad0*/  IMAD R15, R4, UR5, R15 ;  /* 0x00000005040f7c24 */ /* 0x000fe4000f8e020f */
[----:B------:R-:W-:Y:S02]  /*aae0*/  IMAD R22, R22, UR4, R21 ;  /* 0x0000000416167c24 */ /* 0x000fe4000f8e0215 */
[----:B------:R-:W-:-:S03]  /*aaf0*/  IMAD.MOV.U32 R4, RZ, RZ, 0x1 ;  /* 0x00000001ff047424 */ /* 0x000fc600078e00ff */
[----:B------:R-:W-:Y:S02]  /*ab00*/  SEL R20, R22, R15, !P0 ;  /* 0x0000000f16147207 */ /* 0x000fe40004000000 */
[----:B------:R-:W-:-:S07]  /*ab10*/  SEL R13, R15, R22, !P0 ;  /* 0x000000160f0d7207 */ /* 0x000fce0004000000 */
.L_x_226:
[----:B------:R-:W-:Y:S05]  /*ab20*/  BSYNC B1 ;  /* 0x0000000000017941 */ /* 0x000fea0003800000 */
.L_x_225:
[----:B------:R-:W-:-:S13]  /*ab30*/  LOP3.LUT P0, RZ, R4, 0xff, RZ, 0xc0, !PT ;  /* 0x000000ff04ff7812 */ /* 0x000fda000780c0ff */
[----:B------:R-:W-:Y:S05]  /*ab40*/  @P0 BRA `(.L_x_229) ;  /* 0xfffffff4003c0947 */ /* 0x000fea000383ffff */
[----:B------:R-:W-:Y:S05]  /*ab50*/  BSYNC B0 ;  /* 0x0000000000007941 */ /* 0x000fea0003800000 */
.L_x_218:
[----:B------:R-:W-:-:S03]  /*ab60*/  UMOV UR4, 0xffffffff ;  /* 0xffffffff00047882 */ /* 0x000fc60000000000 */
[----:B------:R-:W-:Y:S05]  /*ab70*/  BRA.DIV UR4, `(.L_x_230) ;  /* 0x0000000604607947 */ /* 0x000fea000b800000 */
[----:B------:R-:W-:-:S13]  /*ab80*/  ELECT P6, URZ, PT ;  /* 0x00000000003f782f */ /* 0x000fda00038c0000 */
.L_x_246:
[----:B------:R-:W-:Y:S04]  /*ab90*/  BSSY B0, `(.L_x_231) ;  /* 0x000003d000007945 */ /* 0x000fe80003800000 */
[----:B------:R-:W-:Y:S05]  /*aba0*/  @!P6 BRA `(.L_x_232) ;  /* 0x0000000000ece947 */ /* 0x000fea0003800000 */
[----:B------:R-:W-:-:S04]  /*abb0*/  LOP3.LUT R19, R19, 0x2, RZ, 0xfc, !PT ;  /* 0x0000000213137812 */ /* 0x000fc800078efcff */
[----:B------:R-:W-:-:S13]  /*abc0*/  ISETP.NE.AND P0, PT, R19, 0x3, PT ;  /* 0x000000031300780c */ /* 0x000fda0003f05270 */
[----:B------:R-:W-:Y:S05]  /*abd0*/  @!P0 BRA `(.L_x_233) ;  /* 0x0000000000048947 */ /* 0x000fea0003800000 */
[----:B------:R-:W-:Y:S01]  /*abe0*/  BPT.TRAP 0x1 ;  /* 0x000000040000795c */ /* 0x000fe20000300000 */
.L_x_233:
[----:B------:R-:W0:Y:S01]  /*abf0*/  S2R R5, SR_CgaCtaId ;  /* 0x0000000000057919 */ /* 0x000e220000008800 */
[----:B------:R-:W-:Y:S02]  /*ac00*/  MOV R2, 0x400 ;  /* 0x0000040000027802 */ /* 0x000fe40000000f00 */
[----:B------:R-:W-:Y:S02]  /*ac10*/  SHF.L.U32 R4, R0, 0x1f, RZ ;  /* 0x0000001f00047819 */ /* 0x000fe400000006ff */
[----:B0-----:R-:W-:-:S05]  /*ac20*/  LEA R2, R5, R2, 0x18 ;  /* 0x0000000205027211 */ /* 0x001fca00078ec0ff */
[----:B------:R-:W-:-:S04]  /*ac30*/  VIADD R2, R2, 0x30 ;  /* 0x0000003002027836 */ /* 0x000fc80000000000 */
[C---:B------:R-:W-:Y:S02]  /*ac40*/  IMAD R7, R3.reuse, 0x8, R2 ;  /* 0x0000000803077824 */ /* 0x040fe400078e0202 */
[----:B------:R-:W-:Y:S02]  /*ac50*/  VIADD R3, R3, 0x1 ;  /* 0x0000000103037836 */ /* 0x000fe40000000000 */
[----:B------:R-:W0:Y:S03]  /*ac60*/  SYNCS.PHASECHK.TRANS64.TRYWAIT P0, [R7+URZ], R4 ;  /* 0x00000004070075a7 */ /* 0x000e26000800017f */
[----:B------:R-:W-:-:S04]  /*ac70*/  ISETP.NE.AND P1, PT, R3, 0x6, PT ;  /* 0x000000060300780c */ /* 0x000fc80003f25270 */
[----:B------:R-:W-:Y:S02]  /*ac80*/  SEL R5, RZ, 0x1, P1 ;  /* 0x00000001ff057807 */ /* 0x000fe40000800000 */
[----:B------:R-:W-:Y:S02]  /*ac90*/  SEL R3, R3, RZ, P1 ;  /* 0x000000ff03037207 */ /* 0x000fe40000800000 */
[----:B------:R-:W-:-:S03]  /*aca0*/  LOP3.LUT R6, R0, R5, RZ, 0x3c, !PT ;  /* 0x0000000500067212 */ /* 0x000fc600078e3cff */
[----:B------:R-:W-:Y:S01]  /*acb0*/  IMAD R8, R3, 0x8, R2 ;  /* 0x0000000803087824 */ /* 0x000fe200078e0202 */
[----:B------:R-:W-:Y:S01]  /*acc0*/  SHF.L.U32 R5, R6, 0x1f, RZ ;  /* 0x0000001f06057819 */ /* 0x000fe200000006ff */
[----:B0-----:R-:W-:Y:S06]  /*acd0*/  @!P0 BRA `(.L_x_234) ;  /* 0x0000000400288947 */ /* 0x001fec0003800000 */
.L_x_247:
[----:B------:R-:W1:Y:S01]  /*ace0*/  SYNCS.PHASECHK.TRANS64.TRYWAIT P0, [R8+URZ], R5 ;  /* 0x00000005080075a7 */ /* 0x000e62000800017f */
[----:B------:R-:W-:-:S05]  /*acf0*/  VIADD R0, R3, 0x1 ;  /* 0x0000000103007836 */ /* 0x000fca0000000000 */
[----:B------:R-:W-:-:S04]  /*ad00*/  ISETP.NE.AND P1, PT, R0, 0x6, PT ;  /* 0x000000060000780c */ /* 0x000fc80003f25270 */
[----:B------:R-:W-:Y:S02]  /*ad10*/  SEL R3, RZ, 0x1, P1 ;  /* 0x00000001ff037807 */ /* 0x000fe40000800000 */
[----:B0-----:R-:W-:Y:S02]  /*ad20*/  SEL R7, R0, RZ, P1 ;  /* 0x000000ff00077207 */ /* 0x001fe40000800000 */
[----:B------:R-:W-:-:S03]  /*ad30*/  LOP3.LUT R6, R6, R3, RZ, 0x3c, !PT ;  /* 0x0000000306067212 */ /* 0x000fc600078e3cff */
[----:B------:R-:W-:Y:S01]  /*ad40*/  IMAD R9, R7, 0x8, R2 ;  /* 0x0000000807097824 */ /* 0x000fe200078e0202 */
[----:B------:R-:W-:Y:S01]  /*ad50*/  SHF.L.U32 R4, R6, 0x1f, RZ ;  /* 0x0000001f06047819 */ /* 0x000fe200000006ff */
[----:B-1----:R-:W-:Y:S06]  /*ad60*/  @!P0 BRA `(.L_x_235) ;  /* 0x0000000400188947 */ /* 0x002fec0003800000 */
.L_x_248:
[----:B------:R-:W1:Y:S01]  /*ad70*/  SYNCS.PHASECHK.TRANS64.TRYWAIT P0, [R9+URZ], R4 ;  /* 0x00000004090075a7 */ /* 0x000e62000800017f */
[----:B------:R-:W-:-:S05]  /*ad80*/  VIADD R0, R7, 0x1 ;  /* 0x0000000107007836 */ /* 0x000fca0000000000 */
[----:B------:R-:W-:-:S04]  /*ad90*/  ISETP.NE.AND P1, PT, R0, 0x6, PT ;  /* 0x000000060000780c */ /* 0x000fc80003f25270 */
[----:B------:R-:W-:Y:S02]  /*ada0*/  SEL R3, RZ, 0x1, P1 ;  /* 0x00000001ff037807 */ /* 0x000fe40000800000 */
[----:B------:R-:W-:Y:S02]  /*adb0*/  SEL R7, R0, RZ, P1 ;  /* 0x000000ff00077207 */ /* 0x000fe40000800000 */
[----:B------:R-:W-:-:S03]  /*adc0*/  LOP3.LUT R6, R6, R3, RZ, 0x3c, !PT ;  /* 0x0000000306067212 */ /* 0x000fc600078e3cff */
[----:B0-----:R-:W-:Y:S01]  /*add0*/  IMAD R8, R7, 0x8, R2 ;  /* 0x0000000807087824 */ /* 0x001fe200078e0202 */
[----:B------:R-:W-:Y:S01]  /*ade0*/  SHF.L.U32 R5, R6, 0x1f, RZ ;  /* 0x0000001f06057819 */ /* 0x000fe200000006ff */
[----:B-1----:R-:W-:Y:S06]  /*adf0*/  @!P0 BRA `(.L_x_236) ;  /* 0x0000000400088947 */ /* 0x002fec0003800000 */
.L_x_249:
[----:B------:R-:W1:Y:S01]  /*ae00*/  SYNCS.PHASECHK.TRANS64.TRYWAIT P0, [R8+URZ], R5 ;  /* 0x00000005080075a7 */ /* 0x000e62000800017f */
[----:B------:R-:W-:-:S05]  /*ae10*/  VIADD R0, R7, 0x1 ;  /* 0x0000000107007836 */ /* 0x000fca0000000000 */
[----:B------:R-:W-:-:S04]  /*ae20*/  ISETP.NE.AND P1, PT, R0, 0x6, PT ;  /* 0x000000060000780c */ /* 0x000fc80003f25270 */
[----:B------:R-:W-:Y:S02]  /*ae30*/  SEL R3, RZ, 0x1, P1 ;  /* 0x00000001ff037807 */ /* 0x000fe40000800000 */
[----:B------:R-:W-:Y:S02]  /*ae40*/  SEL R7, R0, RZ, P1 ;  /* 0x000000ff00077207 */ /* 0x000fe40000800000 */
[----:B0-----:R-:W-:-:S03]  /*ae50*/  LOP3.LUT R9, R6, R3, RZ, 0x3c, !PT ;  /* 0x0000000306097212 */ /* 0x001fc600078e3cff */
[----:B------:R-:W-:Y:S01]  /*ae60*/  IMAD R11, R7, 0x8, R2 ;  /* 0x00000008070b7824 */ /* 0x000fe200078e0202 */
[----:B------:R-:W-:Y:S01]  /*ae70*/  SHF.L.U32 R6, R9, 0x1f, RZ ;  /* 0x0000001f09067819 */ /* 0x000fe200000006ff */
[----:B-1----:R-:W-:Y:S06]  /*ae80*/  @!P0 BRA `(.L_x_237) ;  /* 0x0000000000f88947 */ /* 0x002fec0003800000 */
.L_x_250:
[----:B------:R-:W1:Y:S01]  /*ae90*/  SYNCS.PHASECHK.TRANS64.TRYWAIT P0, [R11+URZ], R6 ;  /* 0x000000060b0075a7 */ /* 0x000e62000800017f */
[----:B------:R-:W-:-:S05]  /*aea0*/  VIADD R0, R7, 0x1 ;  /* 0x0000000107007836 */ /* 0x000fca0000000000 */
[----:B------:R-:W-:-:S04]  /*aeb0*/  ISETP.NE.AND P1, PT, R0, 0x6, PT ;  /* 0x000000060000780c */ /* 0x000fc80003f25270 */
[----:B------:R-:W-:Y:S02]  /*aec0*/  SEL R4, RZ, 0x1, P1 ;  /* 0x00000001ff047807 */ /* 0x000fe40000800000 */
[----:B------:R-:W-:Y:S02]  /*aed0*/  SEL R3, R0, RZ, P1 ;  /* 0x000000ff00037207 */ /* 0x000fe40000800000 */
[----:B------:R-:W-:Y:S01]  /*aee0*/  LOP3.LUT R0, R9, R4, RZ, 0x3c, !PT ;  /* 0x0000000409007212 */ /* 0x000fe200078e3cff */
[----:B-1----:R-:W-:Y:S06]  /*aef0*/  @!P0 BRA `(.L_x_238) ;  /* 0x0000000000f08947 */ /* 0x002fec0003800000 */
.L_x_251:
[----:B------:R-:W-:Y:S01]  /*af00*/  IMAD R3, R3, 0x8, R2 ;  /* 0x0000000803037824 */ /* 0x000fe200078e0202 */
[----:B------:R-:W-:-:S07]  /*af10*/  SHF.L.U32 R0, R0, 0x1f, RZ ;  /* 0x0000001f00007819 */ /* 0x000fce00000006ff */
.L_x_239:
[----:B--2---:R2:W3:Y:S02]  /*af20*/  SYNCS.PHASECHK.TRANS64.TRYWAIT P0, [R3+URZ], R0 ;  /* 0x00000000030075a7 */ /* 0x0044e4000800017f */
[----:B---3--:R-:W-:Y:S05]  /*af30*/  @!P0 NANOSLEEP.SYNCS 0x989680 ;  /* 0x009896800000895d */ /* 0x008fea0003900000 */
[----:B------:R-:W3:Y:S02]  /*af40*/  @!P0 SYNCS.PHASECHK.TRANS64 P0, [R3+URZ], R0 ;  /* 0x00000000030085a7 */ /* 0x000ee4000800007f */
[----:B---3--:R-:W-:Y:S05]  /*af50*/  @!P0 BRA `(.L_x_239) ;  /* 0xfffffffc00f08947 */ /* 0x008fea000383ffff */
.L_x_232:
[----:B------:R-:W-:Y:S05]  /*af60*/  BSYNC B0 ;  /* 0x0000000000007941 */ /* 0x000fea0003800000 */
.L_x_231:
[----:B------:R-:W-:Y:S05]  /*af70*/  EXIT ;  /* 0x000000000000794d */ /* 0x000fea0003800000 */
.L_x_21:
[----:B---3--:R3:W4:Y:S02]  /*af80*/  SYNCS.PHASECHK.TRANS64.TRYWAIT P1, [R3+URZ], R0 ;  /* 0x00000000030075a7 */ /* 0x008724000802017f */
[----:B----4-:R-:W-:Y:S05]  /*af90*/  @!P1 NANOSLEEP.SYNCS 0x989680 ;  /* 0x009896800000995d */ /* 0x010fea0003900000 */
[----:B------:R-:W4:Y:S02]  /*afa0*/  @!P1 SYNCS.PHASECHK.TRANS64 P1, [R3+URZ], R0 ;  /* 0x00000000030095a7 */ /* 0x000f24000802007f */
[----:B----4-:R-:W-:Y:S05]  /*afb0*/  @!P1 BRA `(.L_x_21) ;  /* 0xfffffffc00f09947 */ /* 0x010fea000383ffff */
[----:B------:R-:W-:Y:S05]  /*afc0*/  BRA `(.L_x_20) ;  /* 0xffffff6400547947 */ /* 0x000fea000383ffff */
.L_x_26:
[----:B-1----:R-:W-:-:S04]  /*afd0*/  IMAD.U32 R6, RZ, RZ, UR7 ;  /* 0x00000007ff067e24 */ /* 0x002fc8000f8e00ff */
[----:B------:R1:W2:Y:S03]  /*afe0*/  SYNCS.PHASECHK.TRANS64.TRYWAIT P1, [R6+URZ], R5 ;  /* 0x00000005060075a7 */ /* 0x0002a6000802017f */
[----:B--2---:R-:W-:Y:S05]  /*aff0*/  @!P1 NANOSLEEP.SYNCS 0x989680 ;  /* 0x009896800000995d */ /* 0x004fea0003900000 */
[----:B------:R-:W2:Y:S02]  /*b000*/  @!P1 SYNCS.PHASECHK.TRANS64 P1, [R6+URZ], R5 ;  /* 0x00000005060095a7 */ /* 0x000ea4000802007f */
[----:B--2---:R-:W-:Y:S05]  /*b010*/  @!P1 BRA `(.L_x_26) ;  /* 0xfffffffc00ec9947 */ /* 0x004fea000383ffff */
[----:B------:R-:W-:Y:S05]  /*b020*/  BRA `(.L_x_25) ;  /* 0xffffff6c00e87947 */ /* 0x000fea000383ffff */
.L_x_219:
[----:B------:R-:W-:Y:S01]  /*b030*/  BSSY B1, `(.L_x_240) ;  /* 0x0000006000017945 */ /* 0x000fe20003800000 */
[----:B------:R-:W-:-:S07]  /*b040*/  IMAD.MOV.U32 R15, RZ, RZ, -0x1 ;  /* 0xffffffffff0f7424 */ /* 0x000fce00078e00ff */
[----:B------:R-:W-:Y:S05]  /*b050*/  WARPSYNC.COLLECTIVE R15, `(.L_x_241) ;  /* 0x000000000f0c7348 */ /* 0x000fea0003c00000 */
[----:B------:R-:W-:Y:S02]  /*b060*/  ELECT P6, UR62, PT ;  /* 0x00000000003e782f */ /* 0x000fe400038c0000 */
[----:B------:R-:W-:Y:S01]  /*b070*/  MOV R14, UR62 ;  /* 0x0000003e000e7c02 */ /* 0x000fe20008000f00 */
[----:B------:R-:W-:Y:S10]  /*b080*/  ENDCOLLECTIVE ;  /* 0x000000000000791b */ /* 0x000ff40003800000 */
.L_x_241:
[----:B------:R-:W-:Y:S05]  /*b090*/  BSYNC B1 ;  /* 0x0000000000017941 */ /* 0x000fea0003800000 */
.L_x_240:
[----:B------:R-:W-:Y:S05]  /*b0a0*/  BRA `(.L_x_242) ;  /* 0xffffffec00f07947 */ /* 0x000fea000383ffff */
.L_x_222:
[----:B0-----:R0:W1:Y:S02]  /*b0b0*/  SYNCS.PHASECHK.TRANS64.TRYWAIT P0, [R20+URZ+0x30], R7 ;  /* 0x00003007140075a7 */ /* 0x001064000800017f */
[----:B-1----:R-:W-:Y:S05]  /*b0c0*/  @!P0 NANOSLEEP.SYNCS 0x989680 ;  /* 0x009896800000895d */ /* 0x002fea0003900000 */
[----:B------:R-:W1:Y:S02]  /*b0d0*/  @!P0 SYNCS.PHASECHK.TRANS64 P0, [R20+URZ+0x30], R7 ;  /* 0x00003007140085a7 */ /* 0x000e64000800007f */
[----:B-1----:R-:W-:Y:S05]  /*b0e0*/  @!P0 BRA `(.L_x_222) ;  /* 0xfffffffc00f08947 */ /* 0x002fea000383ffff */
[----:B------:R-:W-:Y:S05]  /*b0f0*/  BRA `(.L_x_243) ;  /* 0xfffffff0002c7947 */ /* 0x000fea000383ffff */
.L_x_230:
[----:B------:R-:W-:Y:S01]  /*b100*/  BSSY B0, `(.L_x_244) ;  /* 0x0000006000007945 */ /* 0x000fe20003800000 */
[----:B------:R-:W-:-:S07]  /*b110*/  IMAD.MOV.U32 R15, RZ, RZ, -0x1 ;  /* 0xffffffffff0f7424 */ /* 0x000fce00078e00ff */
[----:B------:R-:W-:Y:S05]  /*b120*/  WARPSYNC.COLLECTIVE R15, `(.L_x_245) ;  /* 0x000000000f0c7348 */ /* 0x000fea0003c00000 */
[----:B------:R-:W-:Y:S02]  /*b130*/  ELECT P6, UR62, PT ;  /* 0x00000000003e782f */ /* 0x000fe400038c0000 */
[----:B------:R-:W-:Y:S01]  /*b140*/  MOV R14, UR62 ;  /* 0x0000003e000e7c02 */ /* 0x000fe20008000f00 */
[----:B------:R-:W-:Y:S10]  /*b150*/  ENDCOLLECTIVE ;  /* 0x000000000000791b */ /* 0x000ff40003800000 */
.L_x_245:
[----:B------:R-:W-:Y:S05]  /*b160*/  BSYNC B0 ;  /* 0x0000000000007941 */ /* 0x000fea0003800000 */
.L_x_244:
[----:B------:R-:W-:Y:S05]  /*b170*/  BRA `(.L_x_246) ;  /* 0xfffffff800847947 */ /* 0x000fea000383ffff */
.L_x_234:
[----:B0-----:R0:W1:Y:S02]  /*b180*/  SYNCS.PHASECHK.TRANS64.TRYWAIT P0, [R7+URZ], R4 ;  /* 0x00000004070075a7 */ /* 0x001064000800017f */
[----:B-1----:R-:W-:Y:S05]  /*b190*/  @!P0 NANOSLEEP.SYNCS 0x989680 ;  /* 0x009896800000895d */ /* 0x002fea0003900000 */
[----:B------:R-:W1:Y:S02]  /*b1a0*/  @!P0 SYNCS.PHASECHK.TRANS64 P0, [R7+URZ], R4 ;  /* 0x00000004070085a7 */ /* 0x000e64000800007f */
[----:B-1----:R-:W-:Y:S05]  /*b1b0*/  @!P0 BRA `(.L_x_234) ;  /* 0xfffffffc00f08947 */ /* 0x002fea000383ffff */
[----:B------:R-:W-:Y:S05]  /*b1c0*/  BRA `(.L_x_247) ;  /* 0xfffffff800c47947 */ /* 0x000fea000383ffff */
.L_x_235:
[----:B0-----:R0:W1:Y:S02]  /*b1d0*/  SYNCS.PHASECHK.TRANS64.TRYWAIT P0, [R8+URZ], R5 ;  /* 0x00000005080075a7 */ /* 0x001064000800017f */
[----:B-1----:R-:W-:Y:S05]  /*b1e0*/  @!P0 NANOSLEEP.SYNCS 0x989680 ;  /* 0x009896800000895d */ /* 0x002fea0003900000 */
[----:B------:R-:W1:Y:S02]  /*b1f0*/  @!P0 SYNCS.PHASECHK.TRANS64 P0, [R8+URZ], R5 ;  /* 0x00000005080085a7 */ /* 0x000e64000800007f */
[----:B-1----:R-:W-:Y:S05]  /*b200*/  @!P0 BRA `(.L_x_235) ;  /* 0xfffffffc00f08947 */ /* 0x002fea000383ffff */
[----:B------:R-:W-:Y:S05]  /*b210*/  BRA `(.L_x_248) ;  /* 0xfffffff800d47947 */ /* 0x000fea000383ffff */
.L_x_236:
[----:B0-----:R0:W1:Y:S02]  /*b220*/  SYNCS.PHASECHK.TRANS64.TRYWAIT P0, [R9+URZ], R4 ;  /* 0x00000004090075a7 */ /* 0x001064000800017f */
[----:B-1----:R-:W-:Y:S05]  /*b230*/  @!P0 NANOSLEEP.SYNCS 0x989680 ;  /* 0x009896800000895d */ /* 0x002fea0003900000 */
[----:B------:R-:W1:Y:S02]  /*b240*/  @!P0 SYNCS.PHASECHK.TRANS64 P0, [R9+URZ], R4 ;  /* 0x00000004090085a7 */ /* 0x000e64000800007f */
[----:B-1----:R-:W-:Y:S05]  /*b250*/  @!P0 BRA `(.L_x_236) ;  /* 0xfffffffc00f08947 */ /* 0x002fea000383ffff */
[----:B------:R-:W-:Y:S05]  /*b260*/  BRA `(.L_x_249) ;  /* 0xfffffff800e47947 */ /* 0x000fea000383ffff */
.L_x_237:
[----:B0-----:R0:W1:Y:S02]  /*b270*/  SYNCS.PHASECHK.TRANS64.TRYWAIT P0, [R8+URZ], R5 ;  /* 0x00000005080075a7 */ /* 0x001064000800017f */
[----:B-1----:R-:W-:Y:S05]  /*b280*/  @!P0 NANOSLEEP.SYNCS 0x989680 ;  /* 0x009896800000895d */ /* 0x002fea0003900000 */
[----:B------:R-:W1:Y:S02]  /*b290*/  @!P0 SYNCS.PHASECHK.TRANS64 P0, [R8+URZ], R5 ;  /* 0x00000005080085a7 */ /* 0x000e64000800007f */
[----:B-1----:R-:W-:Y:S05]  /*b2a0*/  @!P0 BRA `(.L_x_237) ;  /* 0xfffffffc00f08947 */ /* 0x002fea000383ffff */
[----:B------:R-:W-:Y:S05]  /*b2b0*/  BRA `(.L_x_250) ;  /* 0xfffffff800f47947 */ /* 0x000fea000383ffff */
.L_x_238:
[----:B-1----:R1:W2:Y:S02]  /*b2c0*/  SYNCS.PHASECHK.TRANS64.TRYWAIT P0, [R11+URZ], R6 ;  /* 0x000000060b0075a7 */ /* 0x0022a4000800017f */
[----:B--2---:R-:W-:Y:S05]  /*b2d0*/  @!P0 NANOSLEEP.SYNCS 0x989680 ;  /* 0x009896800000895d */ /* 0x004fea0003900000 */
[----:B------:R-:W2:Y:S02]  /*b2e0*/  @!P0 SYNCS.PHASECHK.TRANS64 P0, [R11+URZ], R6 ;  /* 0x000000060b0085a7 */ /* 0x000ea4000800007f */
[----:B--2---:R-:W-:Y:S05]  /*b2f0*/  @!P0 BRA `(.L_x_238) ;  /* 0xfffffffc00f08947 */ /* 0x004fea000383ffff */
[----:B------:R-:W-:Y:S05]  /*b300*/  BRA `(.L_x_251) ;  /* 0xfffffff800fc7947 */ /* 0x000fea000383ffff */
.L_x_252:
[----:B------:R-:W-:-:S00]  /*b310*/  BRA `(.L_x_252) ;  /* 0xfffffffc00fc7947 */ /* 0x000fc0000383ffff */
[----:B------:R-:W-:-:S00]  /*b320*/  NOP ;  /* 0x0000000000007918 */ /* 0x000fc00000000000 */
        /* <DEDUP_REMOVED lines=13> */
.L_x_253:


//--------------------- .nv.global.init           --------------------------
	.section	.nv.global.init,"aw",@progbits
.nv.global.init:
	.type		$str$22,@object
	.size		$str$22,($str$23 - $str$22)
$str$22:
        /*0000*/ 	.byte	0x6b, 0x5f, 0x74, 0x69, 0x6c, 0x65, 0x5f, 0x63, 0x6f, 0x75, 0x6e, 0x74, 0x20, 0x3e, 0x3d, 0x20
        /*0010*/ 	.byte	0x31, 0x00
	.type		$str$23,@object
	.size		$str$23,(__unnamed_1 - $str$23)
$str$23:
        /*0012*/ 	.byte	0x2f, 0x74, 0x6d, 0x70, 0x2f, 0x63, 0x75, 0x74, 0x6c, 0x61, 0x73, 0x73, 0x5f, 0x73, 0x77, 0x65
        /*0022*/ 	.byte	0x65, 0x70, 0x5f, 0x73, 0x72, 0x63, 0x2f, 0x69, 0x6e, 0x63, 0x6c, 0x75, 0x64, 0x65, 0x2f, 0x63
        /*0032*/ 	.byte	0x75, 0x74, 0x6c, 0x61, 0x73, 0x73, 0x2f, 0x67, 0x65, 0x6d, 0x6d, 0x2f, 0x63, 0x6f, 0x6c, 0x6c
        /*0042*/ 	.byte	0x65, 0x63, 0x74, 0x69, 0x76, 0x65, 0x2f, 0x73, 0x6d, 0x39, 0x30, 0x5f, 0x6d, 0x6d, 0x61, 0x5f
        /*0052*/ 	.byte	0x74, 0x6d, 0x61, 0x5f, 0x67, 0x6d, 0x6d, 0x61, 0x5f, 0x73, 0x73, 0x5f, 0x77, 0x61, 0x72, 0x70
        /*0062*/ 	.byte	0x73, 0x70, 0x65, 0x63, 0x69, 0x61, 0x6c, 0x69, 0x7a, 0x65, 0x64, 0x2e, 0x68, 0x70, 0x70, 0x00
	.type		__unnamed_1,@object
	.size		__unnamed_1,(.L_0 - __unnamed_1)
__unnamed_1:
        /*0072*/ 	.byte	0x76, 0x6f, 0x69, 0x64, 0x20, 0x63, 0x75, 0x74, 0x6c, 0x61, 0x73, 0x73, 0x3a, 0x3a, 0x67, 0x65
        /* <DEDUP_REMOVED lines=180> */
        /*0bc2*/ 	.byte	0x79, 0x5d, 0x00
.L_0:


//--------------------- .nv.shared._ZN7cutlass13device_kernelINS_4gemm6kernel13GemmUniversalIN4cute5tupleIJiiiiEEENS1_10collective13CollectiveMmaINS1_34MainloopSm90TmaGmmaWarpSpecializedILi6ENS5_IJNS4_1CILi2EEENSA_ILi1EEESC_EEENS1_35KernelTmaWarpSpecializedCooperativeEEENS5_IJNSA_ILi512EEENSA_ILi48EEENSA_ILi32EEEEEENS_6half_tENS5_IJlSC_lEEESK_SL_NS4_8TiledMMAINS4_8MMA_AtomIJNS4_4SM904GMMA25MMA_64x16x16_F32F16F16_SSILNSP_5MajorE0ELSR_0ELNSP_7ScaleInE1ELSS_1EEEEEENS4_6LayoutISD_NS5_IJSC_NSA_ILi0EEESW_EEEEENS5_IJNS4_10UnderscoreESZ_SZ_EEEEENS4_13SM90_TMA_LOADENS4_14ComposedLayoutINS4_7SwizzleILi2ELi4ELi3EEENS4_18smem_ptr_flag_bitsILi16EEENSV_INS5_IJNSA_ILi8EEESI_EEENS5_IJSI_SC_EEEEEEEvNS4_8identityENS4_23SM90_TMA_LOAD_MULTICASTES1C_vS1D_EENS_8epilogue10collective6detail29Sm90TmaWarpSpecializedAdapterINS1H_15DefaultEpilogueISK_SL_SL_NS1G_6thread17LinearCombinationISK_Li1EffLNS1L_9ScaleType4KindE0ELNS_15FloatRoundStyleE2ESK_EENS1_15EpilogueDefaultEEEEEvvEEEEvNT_6ParamsE --------------------------
	.section	.nv.shared._ZN7cutlass13device_kernelINS_4gemm6kernel13GemmUniversalIN4cute5tupleIJiiiiEEENS1_10collective13CollectiveMmaINS1_34MainloopSm90TmaGmmaWarpSpecializedILi6ENS5_IJNS4_1CILi2EEENSA_ILi1EEESC_EEENS1_35KernelTmaWarpSpecializedCooperativeEEENS5_IJNSA_ILi512EEENSA_ILi48EEENSA_ILi32EEEEEENS_6half_tENS5_IJlSC_lEEESK_SL_NS4_8TiledMMAINS4_8MMA_AtomIJNS4_4SM904GMMA25MMA_64x16x16_F32F16F16_SSILNSP_5MajorE0ELSR_0ELNSP_7ScaleInE1ELSS_1EEEEEENS4_6LayoutISD_NS5_IJSC_NSA_ILi0EEESW_EEEEENS5_IJNS4_10UnderscoreESZ_SZ_EEEEENS4_13SM90_TMA_LOADENS4_14ComposedLayoutINS4_7SwizzleILi2ELi4ELi3EEENS4_18smem_ptr_flag_bitsILi16EEENSV_INS5_IJNSA_ILi8EEESI_EEENS5_IJSI_SC_EEEEEEEvNS4_8identityENS4_23SM90_TMA_LOAD_MULTICASTES1C_vS1D_EENS_8epilogue10collective6detail29Sm90TmaWarpSpecializedAdapterINS1H_15DefaultEpilogueISK_SL_SL_NS1G_6thread17LinearCombinationISK_Li1EffLNS1L_9ScaleType4KindE0ELNS_15FloatRoundStyleE2ESK_EENS1_15EpilogueDefaultEEEEEvvEEEEvNT_6ParamsE,"aw",@nobits
	.sectionflags	@""
	.align	16
	.zero		1024


//--------------------- .nv.shared.reserved.0     --------------------------
	.section	.nv.shared.reserved.0,"aw",@nobits
	.weak		__nv_reservedSMEM_offset_0_alias
	.size		__nv_reservedSMEM_offset_0_alias, 0, 0
	.other		__nv_reservedSMEM_offset_0_alias,@"STO_CUDA_RESERVED_SHARED STV_DEFAULT"
__nv_reservedSMEM_offset_0_alias:
	.zero		0


//--------------------- .nv.global                --------------------------
	.section	.nv.global,"aw",@nobits
.nv.global:
	.type		_ZN39_INTERNAL_f398b3c1_4_k_cu_e536deca_58584cute1_E,@object
	.size		_ZN39_INTERNAL_f398b3c1_4_k_cu_e536deca_58584cute1_E,(_ZN39_INTERNAL_f398b3c1_4_k_cu_e536deca_58584cuda3std3__45__cpo6cbeginE - _ZN39_INTERNAL_f398b3c1_4_k_cu_e536deca_58584cute1_E)
_ZN39_INTERNAL_f398b3c1_4_k_cu_e536deca_58584cute1_E:
	.zero		1
	.type		_ZN39_INTERNAL_f398b3c1_4_k_cu_e536deca_58584cuda3std3__45__cpo6cbeginE,@object
	.size		_ZN39_INTERNAL_f398b3c1_4_k_cu_e536deca_58584cuda3std3__45__cpo6cbeginE,(_ZN39_INTERNAL_f398b3c1_4_k_cu_e536deca_58584cuda3std3__48in_placeE - _ZN39_INTERNAL_f398b3c1_4_k_cu_e536deca_58584cuda3std3__45__cpo6cbeginE)
_ZN39_INTERNAL_f398b3c1_4_k_cu_e536deca_58584cuda3std3__45__cpo6cbeginE:
	.zero		1
	.type		_ZN39_INTERNAL_f398b3c1_4_k_cu_e536deca_58584cuda3std3__48in_placeE,@object
	.size		_ZN39_INTERNAL_f398b3c1_4_k_cu_e536deca_58584cuda3std3__48in_placeE,(_ZN39_INTERNAL_f398b3c1_4_k_cu_e536deca_58584cuda3std6ranges3__45__cpo9iter_moveE - _ZN39_INTERNAL_f398b3c1_4_k_cu_e536deca_58584cuda3std3__48in_placeE)
_ZN39_INTERNAL_f398b3c1_4_k_cu_e536deca_58584cuda3std3__48in_placeE:
	.zero		1
	.type		_ZN39_INTERNAL_f398b3c1_4_k_cu_e536deca_58584cuda3std6ranges3__45__cpo9iter_moveE,@object
	.size		_ZN39_INTERNAL_f398b3c1_4_k_cu_e536deca_58584cuda3std6ranges3__45__cpo9iter_moveE,(_ZN39_INTERNAL_f398b3c1_4_k_cu_e536deca_58584cuda3std3__45__cpo5beginE - _ZN39_INTERNAL_f398b3c1_4_k_cu_e536deca_58584cuda3std6ranges3__45__cpo9iter_moveE)
_ZN39_INTERNAL_f398b3c1_4_k_cu_e536deca_58584cuda3std6ranges3__45__cpo9iter_moveE:
	.zero		1
	.type		_ZN39_INTERNAL_f398b3c1_4_k_cu_e536deca_58584cuda3std3__45__cpo5beginE,@object
	.size		_ZN39_INTERNAL_f398b3c1_4_k_cu_e536deca_58584cuda3std3__45__cpo5beginE,(_ZN39_INTERNAL_f398b3c1_4_k_cu_e536deca_58584cuda3std3__441_GLOBAL__N__f398b3c1_4_k_cu_e536deca_58586ignoreE - _ZN39_INTERNAL_f398b3c1_4_k_cu_e536deca_58584cuda3std3__45__cpo5beginE)
_ZN39_INTERNAL_f398b3c1_4_k_cu_e536deca_58584cuda3std3__45__cpo5beginE:
	.zero		1
	.type		_ZN39_INTERNAL_f398b3c1_4_k_cu_e536deca_58584cuda3std3__441_GLOBAL__N__f398b3c1_4_k_cu_e536deca_58586ignoreE,@object
	.size		_ZN39_INTERNAL_f398b3c1_4_k_cu_e536deca_58584cuda3std3__441_GLOBAL__N__f398b3c1_4_k_cu_e536deca_58586ignoreE,(_ZN39_INTERNAL_f398b3c1_4_k_cu_e536deca_58584cute7productE - _ZN39_INTERNAL_f398b3c1_4_k_cu_e536deca_58584cuda3std3__441_GLOBAL__N__f398b3c1_4_k_cu_e536deca_58586ignoreE)
_ZN39_INTERNAL_f398b3c1_4_k_cu_e536deca_58584cuda3std3__441_GLOBAL__N__f398b3c1_4_k_cu_e536deca_58586ignoreE:
	.zero		1
	.type		_ZN39_INTERNAL_f398b3c1_4_k_cu_e536deca_58584cute7productE,@object
	.size		_ZN39_INTERNAL_f398b3c1_4_k_cu_e536deca_58584cute7productE,(_ZN39_INTERNAL_f398b3c1_4_k_cu_e536deca_58584cuda3std3__45__cpo3endE - _ZN39_INTERNAL_f398b3c1_4_k_cu_e536deca_58584cute7productE)
_ZN39_INTERNAL_f398b3c1_4_k_cu_e536deca_58584cute7productE:
	.zero		1
	.type		_ZN39_INTERNAL_f398b3c1_4_k_cu_e536deca_58584cuda3std3__45__cpo3endE,@object
	.size		_ZN39_INTERNAL_f398b3c1_4_k_cu_e536deca_58584cuda3std3__45__cpo3endE,(_ZN39_INTERNAL_f398b3c1_4_k_cu_e536deca_58584cuda3std3__419piecewise_constructE - _ZN39_INTERNAL_f398b3c1_4_k_cu_e536deca_58584cuda3std3__45__cpo3endE)
_ZN39_INTERNAL_f398b3c1_4_k_cu_e536deca_58584cuda3std3__45__cpo3endE:
	.zero		1
	.type		_ZN39_INTERNAL_f398b3c1_4_k_cu_e536deca_58584cuda3std3__419piecewise_constructE,@object
	.size		_ZN39_INTERNAL_f398b3c1_4_k_cu_e536deca_58584cuda3std3__419piecewise_constructE,(_ZN39_INTERNAL_f398b3c1_4_k_cu_e536deca_58584cuda3std3__45__cpo4cendE - _ZN39_INTERNAL_f398b3c1_4_k_cu_e536deca_58584cuda3std3__419piecewise_constructE)
_ZN39_INTERNAL_f398b3c1_4_k_cu_e536deca_58584cuda3std3__419piecewise_constructE:
	.zero		1
	.type		_ZN39_INTERNAL_f398b3c1_4_k_cu_e536deca_58584cuda3std3__45__cpo4cendE,@object
	.size		_ZN39_INTERNAL_f398b3c1_4_k_cu_e536deca_58584cuda3std3__45__cpo4cendE,(_ZN39_INTERNAL_f398b3c1_4_k_cu_e536deca_58584cuda3std6ranges3__45__cpo4swapE - _ZN39_INTERNAL_f398b3c1_4_k_cu_e536deca_58584cuda3std3__45__cpo4cendE)
_ZN39_INTERNAL_f398b3c1_4_k_cu_e536deca_58584cuda3std3__45__cpo4cendE:
	.zero		1
	.type		_ZN39_INTERNAL_f398b3c1_4_k_cu_e536deca_58584cuda3std6ranges3__45__cpo4swapE,@object
	.size		_ZN39_INTERNAL_f398b3c1_4_k_cu_e536deca_58584cuda3std6ranges3__45__cpo4swapE,(.L_8 - _ZN39_INTERNAL_f398b3c1_4_k_cu_e536deca_58584cuda3std6ranges3__45__cpo4swapE)
_ZN39_INTERNAL_f398b3c1_4_k_cu_e536deca_58584cuda3std6ranges3__45__cpo4swapE:
	.zero		1
.L_8:


//--------------------- .nv.constant0._ZN7cutlass13device_kernelINS_4gemm6kernel13GemmUniversalIN4cute5tupleIJiiiiEEENS1_10collective13CollectiveMmaINS1_34MainloopSm90TmaGmmaWarpSpecializedILi6ENS5_IJNS4_1CILi2EEENSA_ILi1EEESC_EEENS1_35KernelTmaWarpSpecializedCooperativeEEENS5_IJNSA_ILi512EEENSA_ILi48EEENSA_ILi32EEEEEENS_6half_tENS5_IJlSC_lEEESK_SL_NS4_8TiledMMAINS4_8MMA_AtomIJNS4_4SM904GMMA25MMA_64x16x16_F32F16F16_SSILNSP_5MajorE0ELSR_0ELNSP_7ScaleInE1ELSS_1EEEEEENS4_6LayoutISD_NS5_IJSC_NSA_ILi0EEESW_EEEEENS5_IJNS4_10UnderscoreESZ_SZ_EEEEENS4_13SM90_TMA_LOADENS4_14ComposedLayoutINS4_7SwizzleILi2ELi4ELi3EEENS4_18smem_ptr_flag_bitsILi16EEENSV_INS5_IJNSA_ILi8EEESI_EEENS5_IJSI_SC_EEEEEEEvNS4_8identityENS4_23SM90_TMA_LOAD_MULTICASTES1C_vS1D_EENS_8epilogue10collective6detail29Sm90TmaWarpSpecializedAdapterINS1H_15DefaultEpilogueISK_SL_SL_NS1G_6thread17LinearCombinationISK_Li1EffLNS1L_9ScaleType4KindE0ELNS_15FloatRoundStyleE2ESK_EENS1_15EpilogueDefaultEEEEEvvEEEEvNT_6ParamsE --------------------------
	.section	.nv.constant0._ZN7cutlass13device_kernelINS_4gemm6kernel13GemmUniversalIN4cute5tupleIJiiiiEEENS1_10collective13CollectiveMmaINS1_34MainloopSm90TmaGmmaWarpSpecializedILi6ENS5_IJNS4_1CILi2EEENSA_ILi1EEESC_EEENS1_35KernelTmaWarpSpecializedCooperativeEEENS5_IJNSA_ILi512EEENSA_ILi48EEENSA_ILi32EEEEEENS_6half_tENS5_IJlSC_lEEESK_SL_NS4_8TiledMMAINS4_8MMA_AtomIJNS4_4SM904GMMA25MMA_64x16x16_F32F16F16_SSILNSP_5MajorE0ELSR_0ELNSP_7ScaleInE1ELSS_1EEEEEENS4_6LayoutISD_NS5_IJSC_NSA_ILi0EEESW_EEEEENS5_IJNS4_10UnderscoreESZ_SZ_EEEEENS4_13SM90_TMA_LOADENS4_14ComposedLayoutINS4_7SwizzleILi2ELi4ELi3EEENS4_18smem_ptr_flag_bitsILi16EEENSV_INS5_IJNSA_ILi8EEESI_EEENS5_IJSI_SC_EEEEEEEvNS4_8identityENS4_23SM90_TMA_LOAD_MULTICASTES1C_vS1D_EENS_8epilogue10collective6detail29Sm90TmaWarpSpecializedAdapterINS1H_15DefaultEpilogueISK_SL_SL_NS1G_6thread17LinearCombinationISK_Li1EffLNS1L_9ScaleType4KindE0ELNS_15FloatRoundStyleE2ESK_EENS1_15EpilogueDefaultEEEEEvvEEEEvNT_6ParamsE,"a",@progbits
	.sectionflags	@""
	.align	4
.nv.constant0._ZN7cutlass13device_kernelINS_4gemm6kernel13GemmUniversalIN4cute5tupleIJiiiiEEENS1_10collective13CollectiveMmaINS1_34MainloopSm90TmaGmmaWarpSpecializedILi6ENS5_IJNS4_1CILi2EEENSA_ILi1EEESC_EEENS1_35KernelTmaWarpSpecializedCooperativeEEENS5_IJNSA_ILi512EEENSA_ILi48EEENSA_ILi32EEEEEENS_6half_tENS5_IJlSC_lEEESK_SL_NS4_8TiledMMAINS4_8MMA_AtomIJNS4_4SM904GMMA25MMA_64x16x16_F32F16F16_SSILNSP_5MajorE0ELSR_0ELNSP_7ScaleInE1ELSS_1EEEEEENS4_6LayoutISD_NS5_IJSC_NSA_ILi0EEESW_EEEEENS5_IJNS4_10UnderscoreESZ_SZ_EEEEENS4_13SM90_TMA_LOADENS4_14ComposedLayoutINS4_7SwizzleILi2ELi4ELi3EEENS4_18smem_ptr_flag_bitsILi16EEENSV_INS5_IJNSA_ILi8EEESI_EEENS5_IJSI_SC_EEEEEEEvNS4_8identityENS4_23SM90_TMA_LOAD_MULTICASTES1C_vS1D_EENS_8epilogue10collective6detail29Sm90TmaWarpSpecializedAdapterINS1H_15DefaultEpilogueISK_SL_SL_NS1G_6thread17LinearCombinationISK_Li1EffLNS1L_9ScaleType4KindE0ELNS_15FloatRoundStyleE2ESK_EENS1_15EpilogueDefaultEEEEEvvEEEEvNT_6ParamsE:
	.zero		1664


//--------------------- SYMBOLS --------------------------

	.type		.nv.reservedSmem.offset0,@object
	.size		.nv.reservedSmem.offset0,0x4
	.type		__assertfail,@function
